	.headerflags	@"EF_CUDA_TEXMODE_UNIFIED EF_CUDA_64BIT_ADDRESS EF_CUDA_SM80 EF_CUDA_VIRTUAL_SM(EF_CUDA_SM80)"
	.elftype	@"ET_EXEC"


//--------------------- .nv.info                  --------------------------
	.section	.nv.info,"",@"SHT_CUDA_INFO"
	.align	4


	//----- nvinfo : EIATTR_REGCOUNT
	.align		4
        /*0000*/ 	.byte	0x04, 0x2f
        /*0002*/ 	.short	(.L_2 - .L_1)
	.align		4
.L_1:
        /*0004*/ 	.word	index@(triton_red_fused__softmax__to_copy_logsumexp_mul_sub_sum_0)
        /*0008*/ 	.word	0x0000001f


	//----- nvinfo : EIATTR_MIN_STACK_SIZE
	.align		4
.L_2:
        /*000c*/ 	.byte	0x04, 0x12
        /*000e*/ 	.short	(.L_4 - .L_3)
	.align		4
.L_3:
        /*0010*/ 	.word	index@(triton_red_fused__softmax__to_copy_logsumexp_mul_sub_sum_0)
        /*0014*/ 	.word	0x00000000


	//----- nvinfo : EIATTR_FRAME_SIZE
	.align		4
.L_4:
        /*0018*/ 	.byte	0x04, 0x11
        /*001a*/ 	.short	(.L_6 - .L_5)
	.align		4
.L_5:
        /*001c*/ 	.word	index@(triton_red_fused__softmax__to_copy_logsumexp_mul_sub_sum_0)
        /*0020*/ 	.word	0x00000000


	//----- nvinfo : EIATTR_MIN_STACK_SIZE
	.align		4
.L_6:
        /*0024*/ 	.byte	0x04, 0x12
        /*0026*/ 	.short	(.L_8 - .L_7)
	.align		4
.L_7:
        /*0028*/ 	.word	index@(triton_red_fused__softmax__to_copy_logsumexp_mul_sub_sum_0)
        /*002c*/ 	.word	0x00000000
.L_8:


//--------------------- .nv.info.triton_red_fused__softmax__to_copy_logsumexp_mul_sub_sum_0 --------------------------
	.section	.nv.info.triton_red_fused__softmax__to_copy_logsumexp_mul_sub_sum_0,"",@"SHT_CUDA_INFO"
	.sectionflags	@""
	.align	4


	//----- nvinfo : EIATTR_CUDA_API_VERSION
	.align		4
        /*0000*/ 	.byte	0x04, 0x37
        /*0002*/ 	.short	(.L_10 - .L_9)
.L_9:
        /*0004*/ 	.word	0x0000007c


	//----- nvinfo : EIATTR_SW2861232_WAR
	.align		4
.L_10:
        /*0008*/ 	.byte	0x01, 0x35
	.zero		2


	//----- nvinfo : EIATTR_PARAM_CBANK
	.align		4
        /*000c*/ 	.byte	0x04, 0x0a
        /*000e*/ 	.short	(.L_12 - .L_11)
	.align		4
.L_11:
        /*0010*/ 	.word	index@(.nv.constant0.triton_red_fused__softmax__to_copy_logsumexp_mul_sub_sum_0)
        /*0014*/ 	.short	0x0160
        /*0016*/ 	.short	0x001c


	//----- nvinfo : EIATTR_CBANK_PARAM_SIZE
	.align		4
.L_12:
        /*0018*/ 	.byte	0x03, 0x19
        /*001a*/ 	.short	0x001c


	//----- nvinfo : EIATTR_KPARAM_INFO
	.align		4
        /*001c*/ 	.byte	0x04, 0x17
        /*001e*/ 	.short	(.L_14 - .L_13)
.L_13:
        /*0020*/ 	.word	0x00000000
        /*0024*/ 	.short	0x0004
        /*0026*/ 	.short	0x0018
        /*0028*/ 	.byte	0x00, 0xf0, 0x11, 0x00


	//----- nvinfo : EIATTR_KPARAM_INFO
	.align		4
.L_14:
        /*002c*/ 	.byte	0x04, 0x17
        /*002e*/ 	.short	(.L_16 - .L_15)
.L_15:
        /*0030*/ 	.word	0x00000000
        /*0034*/ 	.short	0x0003
        /*0036*/ 	.short	0x0014
        /*0038*/ 	.byte	0x00, 0xf0, 0x11, 0x00


	//----- nvinfo : EIATTR_KPARAM_INFO
	.align		4
.L_16:
        /*003c*/ 	.byte	0x04, 0x17
        /*003e*/ 	.short	(.L_18 - .L_17)
.L_17:
        /*0040*/ 	.word	0x00000000
        /*0044*/ 	.short	0x0002
        /*0046*/ 	.short	0x0010
        /*0048*/ 	.byte	0x00, 0xf0, 0x11, 0x00


	//----- nvinfo : EIATTR_KPARAM_INFO
	.align		4
.L_18:
        /*004c*/ 	.byte	0x04, 0x17
        /*004e*/ 	.short	(.L_20 - .L_19)
.L_19:
        /*0050*/ 	.word	0x00000000
        /*0054*/ 	.short	0x0001
        /*0056*/ 	.short	0x0008
        /*0058*/ 	.byte	0x00, 0xf4, 0x21, 0x00


	//----- nvinfo : EIATTR_KPARAM_INFO
	.align		4
.L_20:
        /*005c*/ 	.byte	0x04, 0x17
        /*005e*/ 	.short	(.L_22 - .L_21)
.L_21:
        /*0060*/ 	.word	0x00000000
        /*0064*/ 	.short	0x0000
        /*0066*/ 	.short	0x0000
        /*0068*/ 	.byte	0x00, 0xf4, 0x21, 0x00


	//----- nvinfo : EIATTR_MAXREG_COUNT
	.align		4
.L_22:
        /*006c*/ 	.byte	0x03, 0x1b
        /*006e*/ 	.short	0x0080


	//----- nvinfo : EIATTR_COOP_GROUP_MASK_REGIDS
	.align		4
        /*0070*/ 	.byte	0x04, 0x29
        /*0072*/ 	.short	(.L_24 - .L_23)


	//   ....[0]....
.L_23:
        /*0074*/ 	.word	0xffffffff


	//   ....[1]....
        /*0078*/ 	.word	0xffffffff


	//   ....[2]....
        /*007c*/ 	.word	0xffffffff


	//   ....[3]....
        /*0080*/ 	.word	0xffffffff


	//   ....[4]....
        /*0084*/ 	.word	0xffffffff


	//   ....[5]....
        /*0088*/ 	.word	0xffffffff


	//   ....[6]....
        /*008c*/ 	.word	0xffffffff


	//   ....[7]....
        /*0090*/ 	.word	0xffffffff


	//   ....[8]....
        /*0094*/ 	.word	0xffffffff


	//   ....[9]....
        /*0098*/ 	.word	0xffffffff


	//   ....[10]....
        /*009c*/ 	.word	0xffffffff


	//   ....[11]....
        /*00a0*/ 	.word	0xffffffff


	//   ....[12]....
        /*00a4*/ 	.word	0xffffffff


	//   ....[13]....
        /*00a8*/ 	.word	0xffffffff


	//   ....[14]....
        /*00ac*/ 	.word	0xffffffff


	//   ....[15]....
        /*00b0*/ 	.word	0xffffffff


	//   ....[16]....
        /*00b4*/ 	.word	0xffffffff


	//   ....[17]....
        /*00b8*/ 	.word	0xffffffff


	//   ....[18]....
        /*00bc*/ 	.word	0xffffffff


	//   ....[19]....
        /*00c0*/ 	.word	0xffffffff


	//   ....[20]....
        /*00c4*/ 	.word	0xffffffff


	//   ....[21]....
        /*00c8*/ 	.word	0xffffffff


	//   ....[22]....
        /*00cc*/ 	.word	0xffffffff


	//   ....[23]....
        /*00d0*/ 	.word	0xffffffff


	//   ....[24]....
        /*00d4*/ 	.word	0xffffffff


	//   ....[25]....
        /*00d8*/ 	.word	0xffffffff


	//   ....[26]....
        /*00dc*/ 	.word	0xffffffff


	//   ....[27]....
        /*00e0*/ 	.word	0xffffffff


	//   ....[28]....
        /*00e4*/ 	.word	0xffffffff


	//   ....[29]....
        /*00e8*/ 	.word	0xffffffff


	//   ....[30]....
        /*00ec*/ 	.word	0xffffffff


	//   ....[31]....
        /*00f0*/ 	.word	0xffffffff


	//   ....[32]....
        /*00f4*/ 	.word	0xffffffff


	//   ....[33]....
        /*00f8*/ 	.word	0xffffffff


	//   ....[34]....
        /*00fc*/ 	.word	0xffffffff


	//   ....[35]....
        /*0100*/ 	.word	0xffffffff


	//   ....[36]....
        /*0104*/ 	.word	0xffffffff


	//   ....[37]....
        /*0108*/ 	.word	0xffffffff


	//   ....[38]....
        /*010c*/ 	.word	0xffffffff


	//   ....[39]....
        /*0110*/ 	.word	0xffffffff


	//   ....[40]....
        /*0114*/ 	.word	0xffffffff


	//   ....[41]....
        /*0118*/ 	.word	0xffffffff


	//   ....[42]....
        /*011c*/ 	.word	0xffffffff


	//   ....[43]....
        /*0120*/ 	.word	0xffffffff


	//   ....[44]....
        /*0124*/ 	.word	0xffffffff


	//----- nvinfo : EIATTR_COOP_GROUP_INSTR_OFFSETS
	.align		4
.L_24:
        /*0128*/ 	.byte	0x04, 0x28
        /*012a*/ 	.short	(.L_26 - .L_25)


	//   ....[0]....
.L_25:
        /*012c*/ 	.word	0x00000590


	//   ....[1]....
        /*0130*/ 	.word	0x000005d0


	//   ....[2]....
        /*0134*/ 	.word	0x00000610


	//   ....[3]....
        /*0138*/ 	.word	0x00000650


	//   ....[4]....
        /*013c*/ 	.word	0x000006a0


	//   ....[5]....
        /*0140*/ 	.word	0x00000740


	//   ....[6]....
        /*0144*/ 	.word	0x000007b0


	//   ....[7]....
        /*0148*/ 	.word	0x000007f0


	//   ....[8]....
        /*014c*/ 	.word	0x00000830


	//   ....[9]....
        /*0150*/ 	.word	0x00000f00


	//   ....[10]....
        /*0154*/ 	.word	0x00000f80


	//   ....[11]....
        /*0158*/ 	.word	0x00000fb0


	//   ....[12]....
        /*015c*/ 	.word	0x00000fd0


	//   ....[13]....
        /*0160*/ 	.word	0x00001010


	//   ....[14]....
        /*0164*/ 	.word	0x00001030


	//   ....[15]....
        /*0168*/ 	.word	0x00001070


	//   ....[16]....
        /*016c*/ 	.word	0x00001090


	//   ....[17]....
        /*0170*/ 	.word	0x00001110


	//   ....[18]....
        /*0174*/ 	.word	0x00001160


	//   ....[19]....
        /*0178*/ 	.word	0x00001170


	//   ....[20]....
        /*017c*/ 	.word	0x000011b0


	//   ....[21]....
        /*0180*/ 	.word	0x000011d0


	//   ....[22]....
        /*0184*/ 	.word	0x000011f0


	//   ....[23]....
        /*0188*/ 	.word	0x000012a0


	//   ....[24]....
        /*018c*/ 	.word	0x00001300


	//   ....[25]....
        /*0190*/ 	.word	0x00001340


	//   ....[26]....
        /*0194*/ 	.word	0x00001380


	//   ....[27]....
        /*0198*/ 	.word	0x000018a0


	//   ....[28]....
        /*019c*/ 	.word	0x000018c0


	//   ....[29]....
        /*01a0*/ 	.word	0x000018e0


	//   ....[30]....
        /*01a4*/ 	.word	0x00001900


	//   ....[31]....
        /*01a8*/ 	.word	0x00001920


	//   ....[32]....
        /*01ac*/ 	.word	0x00001980


	//   ....[33]....
        /*01b0*/ 	.word	0x000019a0


	//   ....[34]....
        /*01b4*/ 	.word	0x000019c0


	//   ....[35]....
        /*01b8*/ 	.word	0x000019e0


	//   ....[36]....
        /*01bc*/ 	.word	0x00002040


	//   ....[37]....
        /*01c0*/ 	.word	0x00002080


	//   ....[38]....
        /*01c4*/ 	.word	0x000020a0


	//   ....[39]....
        /*01c8*/ 	.word	0x000020c0


	//   ....[40]....
        /*01cc*/ 	.word	0x000020e0


	//   ....[41]....
        /*01d0*/ 	.word	0x00002180


	//   ....[42]....
        /*01d4*/ 	.word	0x000021b0


	//   ....[43]....
        /*01d8*/ 	.word	0x00002240


	//   ....[44]....
        /*01dc*/ 	.word	0x00002290


	//----- nvinfo : EIATTR_EXIT_INSTR_OFFSETS
	.align		4
.L_26:
        /*01e0*/ 	.byte	0x04, 0x1c
        /*01e2*/ 	.short	(.L_28 - .L_27)


	//   ....[0]....
.L_27:
        /*01e4*/ 	.word	0x00002390


	//   ....[1]....
        /*01e8*/ 	.word	0x000023b0


	//----- nvinfo : EIATTR_REQNTID
	.align		4
.L_28:
        /*01ec*/ 	.byte	0x04, 0x10
        /*01ee*/ 	.short	(.L_30 - .L_29)
.L_29:
        /*01f0*/ 	.word	0x00000200
        /*01f4*/ 	.word	0x00000001
        /*01f8*/ 	.word	0x00000001
.L_30:


//--------------------- .nv.callgraph             --------------------------
	.section	.nv.callgraph,"",@"SHT_CUDA_CALLGRAPH"
	.align	4
	.sectionentsize	8
	.align		4
        /*0000*/ 	.word	0x00000000
	.align		4
        /*0004*/ 	.word	0xffffffff
	.align		4
        /*0008*/ 	.word	0x00000000
	.align		4
        /*000c*/ 	.word	0xfffffffe
	.align		4
        /*0010*/ 	.word	0x00000000
	.align		4
        /*0014*/ 	.word	0xfffffffd
	.align		4
        /*0018*/ 	.word	0x00000000
	.align		4
        /*001c*/ 	.word	0xfffffffc


//--------------------- .nv.rel.action            --------------------------
	.section	.nv.rel.action,"",@"SHT_CUDA_RELOCINFO"
	.align	8
	.sectionentsize	8
        /*0000*/ 	.byte	0x73, 0x00, 0x00, 0x00, 0x00, 0x00, 0x00, 0x00, 0x00, 0x00, 0x00, 0x11, 0x25, 0x00, 0x05, 0x36


//--------------------- .nv.constant4             --------------------------
	.section	.nv.constant4,"a",@progbits
	.align	8
	.align		8
.nv.constant4:
        /*0000*/ 	.dword	_$_str


//--------------------- .nv.constant0.triton_red_fused__softmax__to_copy_logsumexp_mul_sub_sum_0 --------------------------
	.section	.nv.constant0.triton_red_fused__softmax__to_copy_logsumexp_mul_sub_sum_0,"a",@progbits
	.sectionflags	@""
	.align	4
.nv.constant0.triton_red_fused__softmax__to_copy_logsumexp_mul_sub_sum_0:
	.zero		380


//--------------------- .text.triton_red_fused__softmax__to_copy_logsumexp_mul_sub_sum_0 --------------------------
	.section	.text.triton_red_fused__softmax__to_copy_logsumexp_mul_sub_sum_0,"ax",@progbits
	.sectionflags	@"SHF_BARRIERS=1"
	.sectioninfo	@"SHI_REGISTERS=31"
	.align	128
        .global         triton_red_fused__softmax__to_copy_logsumexp_mul_sub_sum_0
        .type           triton_red_fused__softmax__to_copy_logsumexp_mul_sub_sum_0,@function
        .size           triton_red_fused__softmax__to_copy_logsumexp_mul_sub_sum_0,(.L_x_9 - triton_red_fused__softmax__to_copy_logsumexp_mul_sub_sum_0)
        .other          triton_red_fused__softmax__to_copy_logsumexp_mul_sub_sum_0,@"STO_CUDA_ENTRY STV_DEFAULT"
triton_red_fused__softmax__to_copy_logsumexp_mul_sub_sum_0:
.text.triton_red_fused__softmax__to_copy_logsumexp_mul_sub_sum_0:
[----:B------:R-:W-:Y:S02]  /*0000*/  IMAD.MOV.U32 R1, RZ, RZ, c[0x0][0x28] ;  /* 0x00000a00ff017624 */ /* 0x000fe400078e00ff */
[----:B------:R-:W0:Y:S01]  /*0010*/  S2R R0, SR_CTAID.X ;  /* 0x0000000000007919 */ /* 0x000e220000002500 */
[----:B------:R-:W-:Y:S01]  /*0020*/  IMAD.MOV.U32 R3, RZ, RZ, c[0x0][0x178] ;  /* 0x00005e00ff037624 */ /* 0x000fe200078e00ff */
[----:B------:R-:W-:Y:S01]  /*0030*/  ULDC.64 UR4, c[0x0][0x118] ;  /* 0x0000460000047ab9 */ /* 0x000fe20000000a00 */
[----:B------:R-:W-:Y:S01]  /*0040*/  IMAD.MOV.U32 R7, RZ, RZ, -0x800000 ;  /* 0xff800000ff077424 */ /* 0x000fe200078e00ff */
[----:B------:R-:W1:Y:S01]  /*0050*/  S2R R2, SR_TID.X ;  /* 0x0000000000027919 */ /* 0x000e620000002100 */
[----:B------:R-:W-:Y:S01]  /*0060*/  IMAD.MOV.U32 R12, RZ, RZ, -0x800000 ;  /* 0xff800000ff0c7424 */ /* 0x000fe200078e00ff */
[----:B------:R-:W-:Y:S01]  /*0070*/  ISETP.GE.AND P2, PT, R3, 0x1, PT ;  /* 0x000000010300780c */ /* 0x000fe20003f46270 */
[----:B------:R-:W-:Y:S02]  /*0080*/  IMAD.MOV.U32 R6, RZ, RZ, -0x800000 ;  /* 0xff800000ff067424 */ /* 0x000fe400078e00ff */
[----:B------:R-:W-:Y:S02]  /*0090*/  IMAD.MOV.U32 R10, RZ, RZ, -0x800000 ;  /* 0xff800000ff0a7424 */ /* 0x000fe400078e00ff */
[----:B------:R-:W-:Y:S01]  /*00a0*/  IMAD.MOV.U32 R11, RZ, RZ, -0x800000 ;  /* 0xff800000ff0b7424 */ /* 0x000fe200078e00ff */
[----:B0-----:R-:W-:-:S02]  /*00b0*/  ISETP.GE.AND P0, PT, R0, c[0x0][0x174], PT ;  /* 0x00005d0000007a0c */ /* 0x001fc40003f06270 */
[----:B-1----:R-:W-:-:S05]  /*00c0*/  LOP3.LUT R3, R2, 0x1ff, RZ, 0xc0, !PT ;  /* 0x000001ff02037812 */ /* 0x002fca00078ec0ff */
[----:B------:R-:W-:Y:S05]  /*00d0*/  @!P2 BRA `(.L_x_0) ;  /* 0x000003900000a947 */ /* 0x000fea0003800000 */
[----:B------:R-:W-:Y:S02]  /*00e0*/  IMAD.MOV.U32 R12, RZ, RZ, -0x800000 ;  /* 0xff800000ff0c7424 */ /* 0x000fe400078e00ff */
[----:B------:R-:W-:Y:S02]  /*00f0*/  IMAD.MOV.U32 R14, RZ, RZ, RZ ;  /* 0x000000ffff0e7224 */ /* 0x000fe400078e00ff */
[----:B------:R-:W-:Y:S02]  /*0100*/  IMAD.MOV.U32 R6, RZ, RZ, -0x800000 ;  /* 0xff800000ff067424 */ /* 0x000fe400078e00ff */
[----:B------:R-:W-:Y:S02]  /*0110*/  IMAD.MOV.U32 R10, RZ, RZ, -0x800000 ;  /* 0xff800000ff0a7424 */ /* 0x000fe400078e00ff */
[----:B------:R-:W-:Y:S02]  /*0120*/  IMAD.MOV.U32 R11, RZ, RZ, -0x800000 ;  /* 0xff800000ff0b7424 */ /* 0x000fe400078e00ff */
.L_x_1:
[C---:B------:R-:W-:Y:S01]  /*0130*/  LOP3.LUT R5, R14.reuse, 0x1ff, R2, 0xf8, !PT ;  /* 0x000001ff0e057812 */ /* 0x040fe200078ef802 */
[----:B------:R-:W-:Y:S01]  /*0140*/  IMAD.MOV.U32 R20, RZ, RZ, 0x2 ;  /* 0x00000002ff147424 */ /* 0x000fe200078e00ff */
[----:B------:R-:W-:-:S02]  /*0150*/  LOP3.LUT R9, R14, 0x400, R3, 0xfe, !PT ;  /* 0x000004000e097812 */ /* 0x000fc400078efe03 */
[----:B------:R-:W-:Y:S01]  /*0160*/  ISETP.LT.AND P5, PT, R5, c[0x0][0x178], !P0 ;  /* 0x00005e0005007a0c */ /* 0x000fe200047a1270 */
[----:B------:R-:W-:Y:S01]  /*0170*/  IMAD R5, R0, c[0x0][0x170], R5 ;  /* 0x00005c0000057a24 */ /* 0x000fe200078e0205 */
[----:B------:R-:W-:Y:S02]  /*0180*/  PRMT R15, RZ, 0x7610, R15 ;  /* 0x00007610ff0f7816 */ /* 0x000fe4000000000f */
[----:B------:R-:W-:Y:S01]  /*0190*/  ISETP.LT.AND P4, PT, R9, c[0x0][0x178], !P0 ;  /* 0x00005e0009007a0c */ /* 0x000fe20004781270 */
[----:B------:R-:W-:Y:S01]  /*01a0*/  IMAD.WIDE R4, R5, R20, c[0x0][0x168] ;  /* 0x00005a0005047625 */ /* 0x000fe200078e0214 */
[----:B------:R-:W-:-:S03]  /*01b0*/  LOP3.LUT R13, R14, 0x200, R3, 0xfe, !PT ;  /* 0x000002000e0d7812 */ /* 0x000fc600078efe03 */
[----:B------:R-:W-:-:S04]  /*01c0*/  IMAD R16, R0, c[0x0][0x170], R9 ;  /* 0x00005c0000107a24 */ /* 0x000fc800078e0209 */
[----:B------:R0:W2:Y:S01]  /*01d0*/  @P5 LDG.E.EL.U16 R15, [R4.64] ;  /* 0x00000004040f5981 */ /* 0x0000a2000c2e1500 */
[----:B------:R-:W-:Y:S01]  /*01e0*/  PRMT R18, RZ, 0x7610, R18 ;  /* 0x00007610ff127816 */ /* 0x000fe20000000012 */
[-C--:B------:R-:W-:Y:S01]  /*01f0*/  IMAD.WIDE R16, R16, R20.reuse, c[0x0][0x168] ;  /* 0x00005a0010107625 */ /* 0x080fe200078e0214 */
[----:B------:R-:W-:Y:S02]  /*0200*/  LOP3.LUT R9, R14, 0x600, R3, 0xfe, !PT ;  /* 0x000006000e097812 */ /* 0x000fe400078efe03 */
[----:B------:R-:W-:Y:S02]  /*0210*/  ISETP.LT.AND P1, PT, R13, c[0x0][0x178], !P0 ;  /* 0x00005e000d007a0c */ /* 0x000fe40004721270 */
[----:B------:R-:W-:Y:S01]  /*0220*/  ISETP.LT.AND P3, PT, R9, c[0x0][0x178], !P0 ;  /* 0x00005e0009007a0c */ /* 0x000fe20004761270 */
[C---:B------:R-:W-:Y:S01]  /*0230*/  IMAD R9, R0.reuse, c[0x0][0x170], R9 ;  /* 0x00005c0000097a24 */ /* 0x040fe200078e0209 */
[----:B------:R1:W3:Y:S01]  /*0240*/  @P4 LDG.E.EL.U16 R18, [R16.64] ;  /* 0x0000000410124981 */ /* 0x0002e2000c2e1500 */
[--C-:B------:R-:W-:Y:S01]  /*0250*/  IMAD R8, R0, c[0x0][0x170], R13.reuse ;  /* 0x00005c0000087a24 */ /* 0x100fe200078e020d */
[----:B------:R-:W-:Y:S01]  /*0260*/  PRMT R13, RZ, 0x7610, R13 ;  /* 0x00007610ff0d7816 */ /* 0x000fe2000000000d */
[----:B0-----:R-:W-:Y:S01]  /*0270*/  IMAD.WIDE R4, R9, R20, c[0x0][0x168] ;  /* 0x00005a0009047625 */ /* 0x001fe200078e0214 */
[----:B------:R-:W-:-:S03]  /*0280*/  PRMT R19, RZ, 0x7610, R19 ;  /* 0x00007610ff137816 */ /* 0x000fc60000000013 */
[----:B------:R-:W-:-:S04]  /*0290*/  IMAD.WIDE R8, R8, R20, c[0x0][0x168] ;  /* 0x00005a0008087625 */ /* 0x000fc800078e0214 */
[----:B------:R-:W4:Y:S04]  /*02a0*/  @P3 LDG.E.EL.U16 R19, [R4.64] ;  /* 0x0000000404133981 */ /* 0x000f28000c2e1500 */
[----:B------:R-:W5:Y:S01]  /*02b0*/  @P1 LDG.E.EL.U16 R13, [R8.64] ;  /* 0x00000004080d1981 */ /* 0x000f62000c2e1500 */
[----:B------:R-:W-:Y:S02]  /*02c0*/  IADD3 R14, R14, 0x800, RZ ;  /* 0x000008000e0e7810 */ /* 0x000fe40007ffe0ff */
[----:B--2---:R-:W-:-:S05]  /*02d0*/  SEL R15, R15, RZ, P5 ;  /* 0x000000ff0f0f7207 */ /* 0x004fca0002800000 */
[----:B-1----:R-:W-:Y:S01]  /*02e0*/  IMAD.U32 R16, R15, 0x10000, RZ ;  /* 0x000100000f107824 */ /* 0x002fe200078e00ff */
[----:B---3--:R-:W-:-:S04]  /*02f0*/  SEL R15, R18, RZ, P4 ;  /* 0x000000ff120f7207 */ /* 0x008fc80002000000 */
[----:B------:R-:W-:Y:S01]  /*0300*/  FSETP.GT.AND P6, PT, R11, R16, PT ;  /* 0x000000100b00720b */ /* 0x000fe20003fc4000 */
[----:B------:R-:W-:-:S03]  /*0310*/  IMAD.U32 R15, R15, 0x10000, RZ ;  /* 0x000100000f0f7824 */ /* 0x000fc600078e00ff */
[C---:B------:R-:W-:Y:S02]  /*0320*/  FSEL R16, R11.reuse, R16, P6 ;  /* 0x000000100b107208 */ /* 0x040fe40003000000 */
[----:B------:R-:W-:Y:S02]  /*0330*/  FSETP.NAN.AND P6, PT, R11, R11, PT ;  /* 0x0000000b0b00720b */ /* 0x000fe40003fc8000 */
[----:B----4-:R-:W-:Y:S02]  /*0340*/  SEL R19, R19, RZ, P3 ;  /* 0x000000ff13137207 */ /* 0x010fe40001800000 */
[----:B------:R-:W-:Y:S02]  /*0350*/  @P5 FSEL R11, R11, R16, P6 ;  /* 0x000000100b0b5208 */ /* 0x000fe40003000000 */
[----:B-----5:R-:W-:Y:S01]  /*0360*/  SEL R5, R13, RZ, P1 ;  /* 0x000000ff0d057207 */ /* 0x020fe20000800000 */
[----:B------:R-:W-:Y:S01]  /*0370*/  IMAD.U32 R19, R19, 0x10000, RZ ;  /* 0x0001000013137824 */ /* 0x000fe200078e00ff */
[----:B------:R-:W-:-:S02]  /*0380*/  FSETP.GT.AND P5, PT, R6, R15, PT ;  /* 0x0000000f0600720b */ /* 0x000fc40003fa4000 */
[C---:B------:R-:W-:Y:S01]  /*0390*/  FSETP.NAN.AND P6, PT, R6.reuse, R6, PT ;  /* 0x000000060600720b */ /* 0x040fe20003fc8000 */
[----:B------:R-:W-:Y:S01]  /*03a0*/  IMAD.U32 R5, R5, 0x10000, RZ ;  /* 0x0001000005057824 */ /* 0x000fe200078e00ff */
[----:B------:R-:W-:Y:S02]  /*03b0*/  FSEL R15, R6, R15, P5 ;  /* 0x0000000f060f7208 */ /* 0x000fe40002800000 */
[----:B------:R-:W-:Y:S02]  /*03c0*/  FSETP.NAN.AND P5, PT, R10, R10, PT ;  /* 0x0000000a0a00720b */ /* 0x000fe40003fa8000 */
[----:B------:R-:W-:Y:S02]  /*03d0*/  @P4 FSEL R6, R6, R15, P6 ;  /* 0x0000000f06064208 */ /* 0x000fe40003000000 */
[----:B------:R-:W-:Y:S02]  /*03e0*/  FSETP.GT.AND P4, PT, R12, R5, PT ;  /* 0x000000050c00720b */ /* 0x000fe40003f84000 */
[----:B------:R-:W-:-:S02]  /*03f0*/  FSETP.GT.AND P6, PT, R10, R19, PT ;  /* 0x000000130a00720b */ /* 0x000fc40003fc4000 */
[----:B------:R-:W-:Y:S02]  /*0400*/  FSEL R5, R12, R5, P4 ;  /* 0x000000050c057208 */ /* 0x000fe40002000000 */
[----:B------:R-:W-:Y:S02]  /*0410*/  ISETP.GE.AND P4, PT, R14, c[0x0][0x178], PT ;  /* 0x00005e000e007a0c */ /* 0x000fe40003f86270 */
[----:B------:R-:W-:Y:S02]  /*0420*/  FSEL R19, R10, R19, P6 ;  /* 0x000000130a137208 */ /* 0x000fe40003000000 */
[----:B------:R-:W-:Y:S02]  /*0430*/  FSETP.NAN.AND P6, PT, R12, R12, PT ;  /* 0x0000000c0c00720b */ /* 0x000fe40003fc8000 */
[----:B------:R-:W-:Y:S02]  /*0440*/  @P3 FSEL R10, R10, R19, P5 ;  /* 0x000000130a0a3208 */ /* 0x000fe40002800000 */
[----:B------:R-:W-:-:S05]  /*0450*/  @P1 FSEL R12, R12, R5, P6 ;  /* 0x000000050c0c1208 */ /* 0x000fca0003000000 */
[----:B------:R-:W-:Y:S05]  /*0460*/  @!P4 BRA `(.L_x_1) ;  /* 0xfffffcc00000c947 */ /* 0x000fea000383ffff */
.L_x_0:
[C---:B------:R-:W-:Y:S01]  /*0470*/  FSETP.GT.AND P1, PT, R11.reuse, R12, PT ;  /* 0x0000000c0b00720b */ /* 0x040fe20003f24000 */
[----:B------:R-:W-:Y:S01]  /*0480*/  IMAD.MOV.U32 R13, RZ, RZ, RZ ;  /* 0x000000ffff0d7224 */ /* 0x000fe200078e00ff */
[----:B------:R-:W-:Y:S01]  /*0490*/  FSETP.NAN.AND P3, PT, R11, R11, PT ;  /* 0x0000000b0b00720b */ /* 0x000fe20003f68000 */
[----:B------:R-:W-:Y:S01]  /*04a0*/  IMAD.MOV.U32 R18, RZ, RZ, RZ ;  /* 0x000000ffff127224 */ /* 0x000fe200078e00ff */
[C---:B------:R-:W-:Y:S01]  /*04b0*/  LOP3.LUT P5, RZ, R2.reuse, 0x1f, RZ, 0xc0, !PT ;  /* 0x0000001f02ff7812 */ /* 0x040fe200078ac0ff */
[----:B------:R-:W-:Y:S01]  /*04c0*/  CS2R R14, SRZ ;  /* 0x00000000000e7805 */ /* 0x000fe2000001ff00 */
[----:B------:R-:W-:Y:S01]  /*04d0*/  ISETP.GE.AND P4, PT, R2, 0x10, PT ;  /* 0x000000100200780c */ /* 0x000fe20003f86270 */
[----:B------:R-:W-:Y:S01]  /*04e0*/  IMAD.MOV.U32 R16, RZ, RZ, -0x800000 ;  /* 0xff800000ff107424 */ /* 0x000fe200078e00ff */
[----:B------:R-:W-:-:S05]  /*04f0*/  P2R R8, PR, RZ, 0x20 ;  /* 0x00000020ff087803 */ /* 0x000fca0000000000 */
[----:B------:R-:W-:-:S04]  /*0500*/  @!P1 FSEL R11, R11, R12, P3 ;  /* 0x0000000c0b0b9208 */ /* 0x000fc80001800000 */
[C---:B------:R-:W-:Y:S02]  /*0510*/  FSETP.GT.AND P1, PT, R11.reuse, R6, PT ;  /* 0x000000060b00720b */ /* 0x040fe40003f24000 */
[----:B------:R-:W-:-:S11]  /*0520*/  FSETP.NAN.AND P3, PT, R11, R11, PT ;  /* 0x0000000b0b00720b */ /* 0x000fd60003f68000 */
[----:B------:R-:W-:-:S04]  /*0530*/  @!P1 FSEL R11, R11, R6, P3 ;  /* 0x000000060b0b9208 */ /* 0x000fc80001800000 */
[C---:B------:R-:W-:Y:S02]  /*0540*/  FSETP.GT.AND P1, PT, R11.reuse, R10, PT ;  /* 0x0000000a0b00720b */ /* 0x040fe40003f24000 */
[----:B------:R-:W-:-:S11]  /*0550*/  FSETP.NAN.AND P3, PT, R11, R11, PT ;  /* 0x0000000b0b00720b */ /* 0x000fd60003f68000 */
[----:B------:R-:W-:Y:S01]  /*0560*/  @!P1 FSEL R11, R11, R10, P3 ;  /* 0x0000000a0b0b9208 */ /* 0x000fe20001800000 */
[----:B------:R-:W-:-:S03]  /*0570*/  IMAD.MOV.U32 R10, RZ, RZ, -0x800000 ;  /* 0xff800000ff0a7424 */ /* 0x000fc600078e00ff */
[C---:B------:R-:W-:Y:S01]  /*0580*/  FSETP.NAN.AND P3, PT, R11.reuse, R11, PT ;  /* 0x0000000b0b00720b */ /* 0x040fe20003f68000 */
[----:B------:R-:W0:Y:S02]  /*0590*/  SHFL.BFLY PT, R4, R11, 0x10, 0x1f ;  /* 0x0e001f000b047f89 */ /* 0x000e2400000e0000 */
[----:B0-----:R-:W-:-:S10]  /*05a0*/  FSETP.GT.AND P1, PT, R11, R4, PT ;  /* 0x000000040b00720b */ /* 0x001fd40003f24000 */
[----:B------:R-:W-:-:S04]  /*05b0*/  @!P3 FSEL R11, R11, R4, P1 ;  /* 0x000000040b0bb208 */ /* 0x000fc80000800000 */
[C---:B------:R-:W-:Y:S01]  /*05c0*/  FSETP.NAN.AND P3, PT, R11.reuse, R11, PT ;  /* 0x0000000b0b00720b */ /* 0x040fe20003f68000 */
[----:B------:R-:W0:Y:S02]  /*05d0*/  SHFL.BFLY PT, R4, R11, 0x8, 0x1f ;  /* 0x0d001f000b047f89 */ /* 0x000e2400000e0000 */
[----:B0-----:R-:W-:-:S13]  /*05e0*/  FSETP.GT.AND P1, PT, R11, R4, PT ;  /* 0x000000040b00720b */ /* 0x001fda0003f24000 */
        /* <DEDUP_REMOVED lines=8> */
[----:B------:R-:W-:Y:S02]  /*0670*/  @!P1 FSEL R11, R11, R4, P3 ;  /* 0x000000040b0b9208 */ /* 0x000fe40001800000 */
[----:B------:R-:W-:Y:S02]  /*0680*/  SHF.R.U32.HI R4, RZ, 0x5, R2 ;  /* 0x00000005ff047819 */ /* 0x000fe40000011602 */
[----:B------:R-:W-:Y:S01]  /*0690*/  FSETP.NAN.AND P3, PT, R11, R11, PT ;  /* 0x0000000b0b00720b */ /* 0x000fe20003f68000 */
[----:B------:R-:W0:Y:S02]  /*06a0*/  SHFL.BFLY PT, R5, R11, 0x1, 0x1f ;  /* 0x0c201f000b057f89 */ /* 0x000e2400000e0000 */
[----:B------:R-:W-:-:S05]  /*06b0*/  IMAD.SHL.U32 R4, R4, 0x4, RZ ;  /* 0x0000000404047824 */ /* 0x000fca00078e00ff */
[----:B------:R-:W-:Y:S02]  /*06c0*/  LOP3.LUT R4, R4, 0x3c, RZ, 0xe2, !PT ;  /* 0x0000003c04047812 */ /* 0x000fe400078ee2ff */
[----:B0-----:R-:W-:-:S13]  /*06d0*/  FSETP.GT.AND P1, PT, R11, R5, PT ;  /* 0x000000050b00720b */ /* 0x001fda0003f24000 */
[----:B------:R-:W-:Y:S02]  /*06e0*/  @!P1 SEL R11, R11, R5, P3 ;  /* 0x000000050b0b9207 */ /* 0x000fe40001800000 */
[----:B------:R-:W-:-:S03]  /*06f0*/  P2R R5, PR, RZ, 0x10 ;  /* 0x00000010ff057803 */ /* 0x000fc60000000000 */
[----:B------:R0:W-:Y:S04]  /*0700*/  @!P5 STS [R4], R11 ;  /* 0x0000000b0400d388 */ /* 0x0001e80000000800 */
[----:B------:R-:W-:Y:S01]  /*0710*/  BAR.SYNC.DEFER_BLOCKING 0x0 ;  /* 0x0000000000007b1d */ /* 0x000fe20000010000 */
[----:B0-----:R-:W-:-:S05]  /*0720*/  IMAD.MOV.U32 R11, RZ, RZ, -0x800000 ;  /* 0xff800000ff0b7424 */ /* 0x001fca00078e00ff */
[----:B------:R-:W0:Y:S04]  /*0730*/  @!P4 LDS R6, [R2.X4] ;  /* 0x000000000206c984 */ /* 0x000e280000004800 */
[----:B0-----:R-:W0:Y:S01]  /*0740*/  SHFL.BFLY PT, R5, R6, 0x8, 0x1f ;  /* 0x0d001f0006057f89 */ /* 0x001e2200000e0000 */
[C---:B------:R-:W-:Y:S02]  /*0750*/  FSETP.NAN.AND P3, PT, R6.reuse, R6, PT ;  /* 0x000000060600720b */ /* 0x040fe40003f68000 */
[----:B0-----:R-:W-:-:S04]  /*0760*/  FSETP.GT.AND P1, PT, R6, R5, PT ;  /* 0x000000050600720b */ /* 0x001fc80003f24000 */
[----:B------:R-:W-:-:S04]  /*0770*/  FSEL R5, R6, R5, P1 ;  /* 0x0000000506057208 */ /* 0x000fc80000800000 */
[----:B------:R-:W-:Y:S01]  /*0780*/  FSEL R9, R6, R5, P3 ;  /* 0x0000000506097208 */ /* 0x000fe20001800000 */
[----:B------:R-:W-:-:S03]  /*0790*/  IMAD.MOV.U32 R5, RZ, RZ, RZ ;  /* 0x000000ffff057224 */ /* 0x000fc600078e00ff */
        /* <DEDUP_REMOVED lines=8> */
[----:B------:R-:W-:-:S03]  /*0820*/  LOP3.LUT P1, RZ, R2, 0xf, RZ, 0xc0, !PT ;  /* 0x0000000f02ff7812 */ /* 0x000fc6000782c0ff */
[----:B------:R-:W0:Y:S01]  /*0830*/  SHFL.BFLY PT, R6, R9, 0x1, 0x1f ;  /* 0x0c201f0009067f89 */ /* 0x000e2200000e0000 */
[----:B------:R-:W-:Y:S02]  /*0840*/  ISETP.LT.AND P4, PT, R2, 0x10, !P1 ;  /* 0x000000100200780c */ /* 0x000fe40004f81270 */
[C---:B------:R-:W-:Y:S02]  /*0850*/  FSETP.NAN.AND P1, PT, R9.reuse, R9, PT ;  /* 0x000000090900720b */ /* 0x040fe40003f28000 */
[----:B------:R-:W-:Y:S02]  /*0860*/  P2R R12, PR, RZ, 0x10 ;  /* 0x00000010ff0c7803 */ /* 0x000fe40000000000 */
[----:B0-----:R-:W-:-:S13]  /*0870*/  FSETP.GT.AND P3, PT, R9, R6, PT ;  /* 0x000000060900720b */ /* 0x001fda0003f64000 */
[----:B------:R-:W-:-:S05]  /*0880*/  @!P3 SEL R9, R9, R6, P1 ;  /* 0x000000060909b207 */ /* 0x000fca0000800000 */
[----:B------:R-:W-:Y:S04]  /*0890*/  @P4 STS [R2.X4], R9 ;  /* 0x0000000902004388 */ /* 0x000fe80000004800 */
[----:B------:R-:W-:Y:S06]  /*08a0*/  BAR.SYNC.DEFER_BLOCKING 0x0 ;  /* 0x0000000000007b1d */ /* 0x000fec0000010000 */
[----:B------:R-:W0:Y:S02]  /*08b0*/  LDS R6, [RZ] ;  /* 0x00000000ff067984 */ /* 0x000e240000000800 */
[----:B0-----:R-:W-:-:S04]  /*08c0*/  FSETP.NEU.AND P1, PT, |R6|, +INF , PT ;  /* 0x7f8000000600780b */ /* 0x001fc80003f2d200 */
[----:B------:R-:W-:Y:S01]  /*08d0*/  FSEL R6, R6, RZ, P1 ;  /* 0x000000ff06067208 */ /* 0x000fe20000800000 */
[----:B------:R-:W-:Y:S05]  /*08e0*/  @!P2 BRA `(.L_x_2) ;  /* 0x000005800000a947 */ /* 0x000fea0003800000 */
[----:B------:R-:W-:Y:S01]  /*08f0*/  IMAD.MOV.U32 R7, RZ, RZ, -0x800000 ;  /* 0xff800000ff077424 */ /* 0x000fe200078e00ff */
[----:B------:R-:W-:Y:S01]  /*0900*/  CS2R R14, SRZ ;  /* 0x00000000000e7805 */ /* 0x000fe2000001ff00 */
[----:B------:R-:W-:Y:S02]  /*0910*/  IMAD.MOV.U32 R13, RZ, RZ, RZ ;  /* 0x000000ffff0d7224 */ /* 0x000fe400078e00ff */
[----:B------:R-:W-:Y:S02]  /*0920*/  IMAD.MOV.U32 R20, RZ, RZ, RZ ;  /* 0x000000ffff147224 */ /* 0x000fe400078e00ff */
[----:B------:R-:W-:Y:S02]  /*0930*/  IMAD.MOV.U32 R18, RZ, RZ, RZ ;  /* 0x000000ffff127224 */ /* 0x000fe400078e00ff */
[----:B------:R-:W-:Y:S02]  /*0940*/  IMAD.MOV.U32 R11, RZ, RZ, -0x800000 ;  /* 0xff800000ff0b7424 */ /* 0x000fe400078e00ff */
[----:B------:R-:W-:-:S02]  /*0950*/  IMAD.MOV.U32 R10, RZ, RZ, -0x800000 ;  /* 0xff800000ff0a7424 */ /* 0x000fc400078e00ff */
[----:B------:R-:W-:Y:S02]  /*0960*/  IMAD.MOV.U32 R16, RZ, RZ, -0x800000 ;  /* 0xff800000ff107424 */ /* 0x000fe400078e00ff */
.L_x_3:
[----:B------:R-:W-:Y:S01]  /*0970*/  LOP3.LUT R9, R20, 0x400, R3, 0xfe, !PT ;  /* 0x0000040014097812 */ /* 0x000fe200078efe03 */
[----:B------:R-:W-:Y:S01]  /*0980*/  IMAD.MOV.U32 R17, RZ, RZ, 0x2 ;  /* 0x00000002ff117424 */ /* 0x000fe200078e00ff */
[----:B------:R-:W-:Y:S02]  /*0990*/  PRMT R19, RZ, 0x7610, R19 ;  /* 0x00007610ff137816 */ /* 0x000fe40000000013 */
[----:B------:R-:W-:Y:S01]  /*09a0*/  ISETP.LT.AND P3, PT, R9, c[0x0][0x178], !P0 ;  /* 0x00005e0009007a0c */ /* 0x000fe20004761270 */
[----:B------:R-:W-:-:S04]  /*09b0*/  IMAD R8, R0, c[0x0][0x170], R9 ;  /* 0x00005c0000087a24 */ /* 0x000fc800078e0209 */
[----:B------:R-:W-:-:S08]  /*09c0*/  IMAD.WIDE R8, R8, R17, c[0x0][0x168] ;  /* 0x00005a0008087625 */ /* 0x000fd000078e0211 */
[----:B------:R0:W2:Y:S02]  /*09d0*/  @P3 LDG.E.EL.U16 R19, [R8.64] ;  /* 0x0000000408133981 */ /* 0x0000a4000c2e1500 */
[----:B0-----:R-:W-:-:S05]  /*09e0*/  LOP3.LUT R9, R20, 0x1ff, R2, 0xf8, !PT ;  /* 0x000001ff14097812 */ /* 0x001fca00078ef802 */
[----:B------:R-:W-:Y:S01]  /*09f0*/  IMAD R8, R0, c[0x0][0x170], R9 ;  /* 0x00005c0000087a24 */ /* 0x000fe200078e0209 */
[----:B--2---:R-:W-:-:S05]  /*0a00*/  SEL R19, R19, RZ, P3 ;  /* 0x000000ff13137207 */ /* 0x004fca0001800000 */
[----:B------:R-:W-:-:S04]  /*0a10*/  IMAD.U32 R22, R19, 0x10000, RZ ;  /* 0x0001000013167824 */ /* 0x000fc800078e00ff */
[----:B------:R-:W-:-:S04]  /*0a20*/  FADD R19, -R6, R22 ;  /* 0x0000001606137221 */ /* 0x000fc80000000100 */
[----:B------:R-:W-:Y:S01]  /*0a30*/  FMUL R21, R19, 1.4426950216293334961 ;  /* 0x3fb8aa3b13157820 */ /* 0x000fe20000400000 */
[----:B------:R-:W-:-:S04]  /*0a40*/  PRMT R19, RZ, 0x7610, R19 ;  /* 0x00007610ff137816 */ /* 0x000fc80000000013 */
[----:B------:R-:W-:-:S13]  /*0a50*/  FSETP.GEU.AND P1, PT, R21, -126, PT ;  /* 0xc2fc00001500780b */ /* 0x000fda0003f2e000 */
[----:B------:R-:W-:-:S04]  /*0a60*/  @!P1 FMUL R21, R21, 0.5 ;  /* 0x3f00000015159820 */ /* 0x000fc80000400000 */
[----:B------:R-:W0:Y:S02]  /*0a70*/  MUFU.EX2 R23, R21 ;  /* 0x0000001500177308 */ /* 0x000e240000000800 */
[----:B0-----:R-:W-:Y:S01]  /*0a80*/  @!P1 FMUL R23, R23, R23 ;  /* 0x0000001717179220 */ /* 0x001fe20000400000 */
[----:B------:R-:W-:-:S04]  /*0a90*/  FSETP.GT.AND P1, PT, R11, R22, PT ;  /* 0x000000160b00720b */ /* 0x000fc80003f24000 */
[C---:B------:R-:W-:Y:S02]  /*0aa0*/  FSEL R22, R11.reuse, R22, P1 ;  /* 0x000000160b167208 */ /* 0x040fe40000800000 */
[----:B------:R-:W-:-:S04]  /*0ab0*/  FSETP.NAN.AND P1, PT, R11, R11, PT ;  /* 0x0000000b0b00720b */ /* 0x000fc80003f28000 */
[----:B------:R-:W-:Y:S02]  /*0ac0*/  @P3 FSEL R11, R11, R22, P1 ;  /* 0x000000160b0b3208 */ /* 0x000fe40000800000 */
[----:B------:R-:W-:Y:S01]  /*0ad0*/  ISETP.LT.AND P1, PT, R9, c[0x0][0x178], !P0 ;  /* 0x00005e0009007a0c */ /* 0x000fe20004721270 */
[----:B------:R-:W-:-:S12]  /*0ae0*/  IMAD.WIDE R8, R8, R17, c[0x0][0x168] ;  /* 0x00005a0008087625 */ /* 0x000fd800078e0211 */
[----:B------:R0:W2:Y:S01]  /*0af0*/  @P1 LDG.E.EL.U16 R19, [R8.64] ;  /* 0x0000000408131981 */ /* 0x0000a2000c2e1500 */
[----:B------:R-:W-:Y:S01]  /*0b00*/  @P3 FADD R14, R23, R14 ;  /* 0x0000000e170e3221 */ /* 0x000fe20000000000 */
[----:B0-----:R-:W-:-:S05]  /*0b10*/  LOP3.LUT R9, R20, 0x600, R3, 0xfe, !PT ;  /* 0x0000060014097812 */ /* 0x001fca00078efe03 */
[----:B------:R-:W-:Y:S01]  /*0b20*/  IMAD R8, R0, c[0x0][0x170], R9 ;  /* 0x00005c0000087a24 */ /* 0x000fe200078e0209 */
[----:B--2---:R-:W-:-:S05]  /*0b30*/  SEL R19, R19, RZ, P1 ;  /* 0x000000ff13137207 */ /* 0x004fca0000800000 */
[----:B------:R-:W-:-:S04]  /*0b40*/  IMAD.U32 R19, R19, 0x10000, RZ ;  /* 0x0001000013137824 */ /* 0x000fc800078e00ff */
[----:B------:R-:W-:-:S04]  /*0b50*/  FADD R21, -R6, R19 ;  /* 0x0000001306157221 */ /* 0x000fc80000000100 */
[----:B------:R-:W-:-:S05]  /*0b60*/  FMUL R21, R21, 1.4426950216293334961 ;  /* 0x3fb8aa3b15157820 */ /* 0x000fca0000400000 */
        /* <DEDUP_REMOVED lines=9> */
[----:B------:R-:W-:Y:S01]  /*0c00*/  IMAD.WIDE R8, R8, R17, c[0x0][0x168] ;  /* 0x00005a0008087625 */ /* 0x000fe200078e0211 */
[----:B------:R-:W-:-:S11]  /*0c10*/  PRMT R19, RZ, 0x7610, R19 ;  /* 0x00007610ff137816 */ /* 0x000fd60000000013 */
        /* <DEDUP_REMOVED lines=19> */
[----:B------:R-:W2:Y:S01]  /*0d50*/  @P1 LDG.E.EL.U16 R19, [R8.64] ;  /* 0x0000000408131981 */ /* 0x000ea2000c2e1500 */
[----:B------:R-:W-:Y:S01]  /*0d60*/  @P3 FADD R15, R24, R15 ;  /* 0x0000000f180f3221 */ /* 0x000fe20000000000 */
[----:B------:R-:W-:Y:S02]  /*0d70*/  IADD3 R20, R20, 0x800, RZ ;  /* 0x0000080014147810 */ /* 0x000fe40007ffe0ff */
        /* <DEDUP_REMOVED lines=8> */
[----:B------:R-:W-:-:S03]  /*0e00*/  FSETP.GT.AND P3, PT, R7, R22, PT ;  /* 0x000000160700720b */ /* 0x000fc60003f64000 */
[----:B------:R-:W-:Y:S01]  /*0e10*/  @P1 FADD R18, R19, R18 ;  /* 0x0000001213121221 */ /* 0x000fe20000000000 */
[C---:B------:R-:W-:Y:S02]  /*0e20*/  FSEL R22, R7.reuse, R22, P3 ;  /* 0x0000001607167208 */ /* 0x040fe40001800000 */
[----:B------:R-:W-:-:S04]  /*0e30*/  FSETP.NAN.AND P3, PT, R7, R7, PT ;  /* 0x000000070700720b */ /* 0x000fc80003f68000 */
[----:B------:R-:W-:Y:S02]  /*0e40*/  @P1 FSEL R7, R7, R22, P3 ;  /* 0x0000001607071208 */ /* 0x000fe40001800000 */
[----:B------:R-:W-:-:S13]  /*0e50*/  ISETP.GE.AND P3, PT, R20, c[0x0][0x178], PT ;  /* 0x00005e0014007a0c */ /* 0x000fda0003f66270 */
[----:B------:R-:W-:Y:S05]  /*0e60*/  @!P3 BRA `(.L_x_3) ;  /* 0xfffffb000000b947 */ /* 0x000fea000383ffff */
.L_x_2:
[----:B------:R-:W-:Y:S01]  /*0e70*/  FADD R13, R13, R18 ;  /* 0x000000120d0d7221 */ /* 0x000fe20000000000 */
[----:B------:R-:W-:Y:S01]  /*0e80*/  BAR.SYNC.DEFER_BLOCKING 0x0 ;  /* 0x0000000000007b1d */ /* 0x000fe20000010000 */
[C---:B------:R-:W-:Y:S02]  /*0e90*/  FSETP.GT.AND P1, PT, R16.reuse, R7, PT ;  /* 0x000000071000720b */ /* 0x040fe40003f24000 */
[----:B------:R-:W-:Y:S01]  /*0ea0*/  FADD R14, R13, R14 ;  /* 0x0000000e0d0e7221 */ /* 0x000fe20000000000 */
[----:B------:R-:W-:Y:S02]  /*0eb0*/  FSETP.NAN.AND P3, PT, R16, R16, PT ;  /* 0x000000101000720b */ /* 0x000fe40003f68000 */
[----:B------:R-:W-:Y:S01]  /*0ec0*/  LOP3.LUT P6, RZ, R2, 0x1f, RZ, 0xc0, !PT ;  /* 0x0000001f02ff7812 */ /* 0x000fe200078cc0ff */
[----:B------:R-:W-:Y:S01]  /*0ed0*/  FADD R14, R14, R15 ;  /* 0x0000000f0e0e7221 */ /* 0x000fe20000000000 */
[----:B------:R-:W-:Y:S02]  /*0ee0*/  ISETP.GE.AND P5, PT, R2, 0x10, PT ;  /* 0x000000100200780c */ /* 0x000fe40003fa6270 */
[----:B------:R-:W-:-:S02]  /*0ef0*/  ISETP.NE.AND P4, PT, R12, RZ, PT ;  /* 0x000000ff0c00720c */ /* 0x000fc40003f85270 */
[----:B------:R-:W0:Y:S02]  /*0f00*/  SHFL.BFLY PT, R9, R14, 0x10, 0x1f ;  /* 0x0e001f000e097f89 */ /* 0x000e2400000e0000 */
[----:B------:R-:W-:-:S04]  /*0f10*/  @!P1 FSEL R16, R16, R7, P3 ;  /* 0x0000000710109208 */ /* 0x000fc80001800000 */
[C---:B------:R-:W-:Y:S02]  /*0f20*/  FSETP.GT.AND P1, PT, R16.reuse, R11, PT ;  /* 0x0000000b1000720b */ /* 0x040fe40003f24000 */
[----:B------:R-:W-:-:S11]  /*0f30*/  FSETP.NAN.AND P3, PT, R16, R16, PT ;  /* 0x000000101000720b */ /* 0x000fd60003f68000 */
[----:B------:R-:W-:-:S04]  /*0f40*/  @!P1 FSEL R16, R16, R11, P3 ;  /* 0x0000000b10109208 */ /* 0x000fc80001800000 */
[----:B------:R-:W-:Y:S01]  /*0f50*/  FSETP.GT.AND P1, PT, R16, R10, PT ;  /* 0x0000000a1000720b */ /* 0x000fe20003f24000 */
[----:B0-----:R-:W-:Y:S01]  /*0f60*/  FADD R9, R14, R9 ;  /* 0x000000090e097221 */ /* 0x001fe20000000000 */
[----:B------:R-:W-:-:S04]  /*0f70*/  FSETP.NAN.AND P3, PT, R16, R16, PT ;  /* 0x000000101000720b */ /* 0x000fc80003f68000 */
[----:B------:R-:W0:Y:S07]  /*0f80*/  SHFL.BFLY PT, R8, R9, 0x8, 0x1f ;  /* 0x0d001f0009087f89 */ /* 0x000e2e00000e0000 */
[----:B------:R-:W-:-:S04]  /*0f90*/  @!P1 FSEL R16, R16, R10, P3 ;  /* 0x0000000a10109208 */ /* 0x000fc80001800000 */
[----:B------:R-:W-:Y:S01]  /*0fa0*/  FSETP.NAN.AND P3, PT, R16, R16, PT ;  /* 0x000000101000720b */ /* 0x000fe20003f68000 */
[----:B------:R-:W1:Y:S01]  /*0fb0*/  SHFL.BFLY PT, R11, R16, 0x10, 0x1f ;  /* 0x0e001f00100b7f89 */ /* 0x000e6200000e0000 */
[----:B0-----:R-:W-:-:S05]  /*0fc0*/  FADD R8, R9, R8 ;  /* 0x0000000809087221 */ /* 0x001fca0000000000 */
[----:B------:R-:W0:Y:S01]  /*0fd0*/  SHFL.BFLY PT, R13, R8, 0x4, 0x1f ;  /* 0x0c801f00080d7f89 */ /* 0x000e2200000e0000 */
[----:B-1----:R-:W-:-:S05]  /*0fe0*/  FSETP.GT.AND P1, PT, R16, R11, PT ;  /* 0x0000000b1000720b */ /* 0x002fca0003f24000 */
[----:B------:R-:W-:-:S04]  /*0ff0*/  @!P3 FSEL R16, R16, R11, P1 ;  /* 0x0000000b1010b208 */ /* 0x000fc80000800000 */
[----:B------:R-:W-:Y:S01]  /*1000*/  FSETP.NAN.AND P3, PT, R16, R16, PT ;  /* 0x000000101000720b */ /* 0x000fe20003f68000 */
[----:B------:R-:W1:Y:S01]  /*1010*/  SHFL.BFLY PT, R11, R16, 0x8, 0x1f ;  /* 0x0d001f00100b7f89 */ /* 0x000e6200000e0000 */
[----:B0-----:R-:W-:-:S05]  /*1020*/  FADD R13, R8, R13 ;  /* 0x0000000d080d7221 */ /* 0x001fca0000000000 */
[----:B------:R-:W0:Y:S01]  /*1030*/  SHFL.BFLY PT, R14, R13, 0x2, 0x1f ;  /* 0x0c401f000d0e7f89 */ /* 0x000e2200000e0000 */
[----:B-1----:R-:W-:Y:S01]  /*1040*/  FSETP.GT.AND P1, PT, R16, R11, PT ;  /* 0x0000000b1000720b */ /* 0x002fe20003f24000 */
[----:B0-----:R-:W-:-:S12]  /*1050*/  FADD R14, R13, R14 ;  /* 0x0000000e0d0e7221 */ /* 0x001fd80000000000 */
[----:B------:R-:W-:Y:S01]  /*1060*/  @!P1 FSEL R16, R16, R11, P3 ;  /* 0x0000000b10109208 */ /* 0x000fe20001800000 */
[----:B------:R-:W0:Y:S03]  /*1070*/  SHFL.BFLY PT, R9, R14, 0x1, 0x1f ;  /* 0x0c201f000e097f89 */ /* 0x000e2600000e0000 */
[----:B------:R-:W-:Y:S01]  /*1080*/  FSETP.NAN.AND P3, PT, R16, R16, PT ;  /* 0x000000101000720b */ /* 0x000fe20003f68000 */
[----:B------:R-:W1:Y:S01]  /*1090*/  SHFL.BFLY PT, R11, R16, 0x4, 0x1f ;  /* 0x0c801f00100b7f89 */ /* 0x000e6200000e0000 */
[----:B0-----:R-:W-:Y:S02]  /*10a0*/  FADD R13, R14, R9 ;  /* 0x000000090e0d7221 */ /* 0x001fe40000000000 */
[----:B------:R-:W-:Y:S01]  /*10b0*/  IMAD.MOV.U32 R14, RZ, RZ, RZ ;  /* 0x000000ffff0e7224 */ /* 0x000fe200078e00ff */
[CC--:B-1----:R-:W-:Y:S02]  /*10c0*/  FSETP.GT.AND P1, PT, R16.reuse, R11.reuse, PT ;  /* 0x0000000b1000720b */ /* 0x0c2fe40003f24000 */
[----:B------:R-:W-:Y:S04]  /*10d0*/  @!P6 STS [R4], R13 ;  /* 0x0000000d0400e388 */ /* 0x000fe80000000800 */
[----:B------:R-:W-:Y:S07]  /*10e0*/  BAR.SYNC.DEFER_BLOCKING 0x0 ;  /* 0x0000000000007b1d */ /* 0x000fee0000010000 */
[----:B------:R-:W-:-:S04]  /*10f0*/  @!P1 FSEL R16, R16, R11, P3 ;  /* 0x0000000b10109208 */ /* 0x000fc80001800000 */
[C---:B------:R-:W-:Y:S01]  /*1100*/  FSETP.NAN.AND P3, PT, R16.reuse, R16, PT ;  /* 0x000000101000720b */ /* 0x040fe20003f68000 */
[----:B------:R-:W0:Y:S04]  /*1110*/  SHFL.BFLY PT, R13, R16, 0x2, 0x1f ;  /* 0x0c401f00100d7f89 */ /* 0x000e2800000e0000 */
[----:B------:R-:W1:Y:S01]  /*1120*/  @!P5 LDS R10, [R2.X4] ;  /* 0x00000000020ad984 */ /* 0x000e620000004800 */
[----:B0-----:R-:W-:-:S13]  /*1130*/  FSETP.GT.AND P1, PT, R16, R13, PT ;  /* 0x0000000d1000720b */ /* 0x001fda0003f24000 */
[----:B------:R-:W-:-:S04]  /*1140*/  @!P1 FSEL R16, R16, R13, P3 ;  /* 0x0000000d10109208 */ /* 0x000fc80001800000 */
[C---:B------:R-:W-:Y:S01]  /*1150*/  FSETP.NAN.AND P3, PT, R16.reuse, R16, PT ;  /* 0x000000101000720b */ /* 0x040fe20003f68000 */
[----:B------:R-:W0:Y:S04]  /*1160*/  SHFL.BFLY PT, R15, R16, 0x1, 0x1f ;  /* 0x0c201f00100f7f89 */ /* 0x000e2800000e0000 */
[----:B-1----:R-:W1:Y:S01]  /*1170*/  SHFL.BFLY PT, R9, R10, 0x8, 0x1f ;  /* 0x0d001f000a097f89 */ /* 0x002e6200000e0000 */
[----:B0-----:R-:W-:Y:S01]  /*1180*/  FSETP.GT.AND P1, PT, R16, R15, PT ;  /* 0x0000000f1000720b */ /* 0x001fe20003f24000 */
[----:B-1----:R-:W-:-:S12]  /*1190*/  FADD R9, R10, R9 ;  /* 0x000000090a097221 */ /* 0x002fd80000000000 */
[----:B------:R-:W-:Y:S01]  /*11a0*/  @!P1 SEL R16, R16, R15, P3 ;  /* 0x0000000f10109207 */ /* 0x000fe20001800000 */
[----:B------:R-:W0:Y:S02]  /*11b0*/  SHFL.BFLY PT, R8, R9, 0x4, 0x1f ;  /* 0x0c801f0009087f89 */ /* 0x000e2400000e0000 */
[----:B0-----:R-:W-:-:S05]  /*11c0*/  FADD R8, R9, R8 ;  /* 0x0000000809087221 */ /* 0x001fca0000000000 */
[----:B------:R-:W0:Y:S02]  /*11d0*/  SHFL.BFLY PT, R11, R8, 0x2, 0x1f ;  /* 0x0c401f00080b7f89 */ /* 0x000e2400000e0000 */
[----:B0-----:R-:W-:-:S05]  /*11e0*/  FADD R11, R8, R11 ;  /* 0x0000000b080b7221 */ /* 0x001fca0000000000 */
[----:B------:R-:W0:Y:S02]  /*11f0*/  SHFL.BFLY PT, R10, R11, 0x1, 0x1f ;  /* 0x0c201f000b0a7f89 */ /* 0x000e2400000e0000 */
[----:B0-----:R-:W-:-:S05]  /*1200*/  FADD R13, R11, R10 ;  /* 0x0000000a0b0d7221 */ /* 0x001fca0000000000 */
[----:B------:R0:W-:Y:S04]  /*1210*/  @P4 STS [R2.X4], R13 ;  /* 0x0000000d02004388 */ /* 0x0001e80000004800 */
[----:B------:R-:W-:Y:S01]  /*1220*/  BAR.SYNC.DEFER_BLOCKING 0x0 ;  /* 0x0000000000007b1d */ /* 0x000fe20000010000 */
[----:B0-----:R-:W-:-:S05]  /*1230*/  IMAD.MOV.U32 R13, RZ, RZ, RZ ;  /* 0x000000ffff0d7224 */ /* 0x001fca00078e00ff */
[----:B------:R-:W-:Y:S04]  /*1240*/  LDS R9, [RZ] ;  /* 0x00000000ff097984 */ /* 0x000fe80000000800 */
[----:B------:R-:W-:Y:S06]  /*1250*/  BAR.SYNC.DEFER_BLOCKING 0x0 ;  /* 0x0000000000007b1d */ /* 0x000fec0000010000 */
[----:B------:R0:W-:Y:S04]  /*1260*/  @!P6 STS [R4], R16 ;  /* 0x000000100400e388 */ /* 0x0001e80000000800 */
[----:B------:R-:W-:Y:S01]  /*1270*/  BAR.SYNC.DEFER_BLOCKING 0x0 ;  /* 0x0000000000007b1d */ /* 0x000fe20000010000 */
[----:B0-----:R-:W-:-:S05]  /*1280*/  CS2R R16, SRZ ;  /* 0x0000000000107805 */ /* 0x001fca000001ff00 */
[----:B------:R-:W0:Y:S04]  /*1290*/  @!P5 LDS R7, [R2.X4] ;  /* 0x000000000207d984 */ /* 0x000e280000004800 */
[----:B0-----:R-:W0:Y:S01]  /*12a0*/  SHFL.BFLY PT, R8, R7, 0x8, 0x1f ;  /* 0x0d001f0007087f89 */ /* 0x001e2200000e0000 */
[C---:B------:R-:W-:Y:S02]  /*12b0*/  FSETP.NAN.AND P3, PT, R7.reuse, R7, PT ;  /* 0x000000070700720b */ /* 0x040fe40003f68000 */
[----:B0-----:R-:W-:-:S04]  /*12c0*/  FSETP.GT.AND P1, PT, R7, R8, PT ;  /* 0x000000080700720b */ /* 0x001fc80003f24000 */
[----:B------:R-:W-:-:S04]  /*12d0*/  FSEL R8, R7, R8, P1 ;  /* 0x0000000807087208 */ /* 0x000fc80000800000 */
[----:B------:R-:W-:-:S04]  /*12e0*/  FSEL R11, R7, R8, P3 ;  /* 0x00000008070b7208 */ /* 0x000fc80001800000 */
        /* <DEDUP_REMOVED lines=11> */
[----:B------:R-:W-:Y:S01]  /*13a0*/  @!P1 SEL R11, R11, R8, P3 ;  /* 0x000000080b0b9207 */ /* 0x000fe20001800000 */
[----:B------:R-:W-:-:S04]  /*13b0*/  IMAD R8, R0, c[0x0][0x170], R3 ;  /* 0x00005c0000087a24 */ /* 0x000fc800078e0203 */
[----:B------:R0:W-:Y:S04]  /*13c0*/  @P4 STS [R2.X4], R11 ;  /* 0x0000000b02004388 */ /* 0x0001e80000004800 */
[----:B------:R-:W-:Y:S06]  /*13d0*/  BAR.SYNC.DEFER_BLOCKING 0x0 ;  /* 0x0000000000007b1d */ /* 0x000fec0000010000 */
[----:B------:R-:W1:Y:S01]  /*13e0*/  LDS R7, [RZ] ;  /* 0x00000000ff077984 */ /* 0x000e620000000800 */
[----:B------:R-:W-:Y:S05]  /*13f0*/  @!P2 BRA `(.L_x_4) ;  /* 0x000004300000a947 */ /* 0x000fea0003800000 */
[----:B0-----:R-:W-:Y:S01]  /*1400*/  CS2R R14, SRZ ;  /* 0x00000000000e7805 */ /* 0x001fe2000001ff00 */
[----:B------:R-:W-:Y:S01]  /*1410*/  IMAD.MOV.U32 R13, RZ, RZ, RZ ;  /* 0x000000ffff0d7224 */ /* 0x000fe200078e00ff */
[----:B------:R-:W-:-:S04]  /*1420*/  CS2R R16, SRZ ;  /* 0x0000000000107805 */ /* 0x000fc8000001ff00 */
.L_x_5:
[--C-:B------:R-:W-:Y:S01]  /*1430*/  IMAD.IADD R21, R3, 0x1, R15.reuse ;  /* 0x0000000103157824 */ /* 0x100fe200078e020f */
[----:B------:R-:W-:Y:S01]  /*1440*/  PRMT R20, RZ, 0x7610, R20 ;  /* 0x00007610ff147816 */ /* 0x000fe20000000014 */
[----:B------:R-:W-:-:S02]  /*1450*/  IMAD.IADD R18, R8, 0x1, R15 ;  /* 0x0000000108127824 */ /* 0x000fc400078e020f */
[----:B------:R-:W-:Y:S01]  /*1460*/  IMAD.MOV.U32 R19, RZ, RZ, 0x2 ;  /* 0x00000002ff137424 */ /* 0x000fe200078e00ff */
[----:B------:R-:W-:-:S04]  /*1470*/  IADD3 R10, R21, 0x200, RZ ;  /* 0x00000200150a7810 */ /* 0x000fc80007ffe0ff */
[----:B------:R-:W-:Y:S02]  /*1480*/  ISETP.LT.AND P1, PT, R10, c[0x0][0x178], !P0 ;  /* 0x00005e000a007a0c */ /* 0x000fe40004721270 */
[----:B------:R-:W-:-:S05]  /*1490*/  IADD3 R10, R18, 0x200, RZ ;  /* 0x00000200120a7810 */ /* 0x000fca0007ffe0ff */
[----:B------:R-:W-:-:S06]  /*14a0*/  IMAD.WIDE R10, R10, R19, c[0x0][0x168] ;  /* 0x00005a000a0a7625 */ /* 0x000fcc00078e0213 */
[----:B------:R0:W2:Y:S02]  /*14b0*/  @P1 LDG.E.EL.U16 R20, [R10.64] ;  /* 0x000000040a141981 */ /* 0x0000a4000c2e1500 */
[----:B0-----:R-:W-:-:S05]  /*14c0*/  IADD3 R10, R18, 0x400, RZ ;  /* 0x00000400120a7810 */ /* 0x001fca0007ffe0ff */
[----:B------:R-:W-:Y:S01]  /*14d0*/  IMAD.WIDE R10, R10, R19, c[0x0][0x168] ;  /* 0x00005a000a0a7625 */ /* 0x000fe200078e0213 */
[----:B--2---:R-:W-:-:S05]  /*14e0*/  SEL R20, R20, RZ, P1 ;  /* 0x000000ff14147207 */ /* 0x004fca0000800000 */
[----:B------:R-:W-:-:S04]  /*14f0*/  IMAD.U32 R20, R20, 0x10000, RZ ;  /* 0x0001000014147824 */ /* 0x000fc800078e00ff */
[----:B-1----:R-:W-:-:S04]  /*1500*/  FADD R20, -R7, R20 ;  /* 0x0000001407147221 */ /* 0x002fc80000000100 */
[----:B------:R-:W-:Y:S01]  /*1510*/  FMUL R22, R20, 1.4426950216293334961 ;  /* 0x3fb8aa3b14167820 */ /* 0x000fe20000400000 */
[----:B------:R-:W-:-:S04]  /*1520*/  IADD3 R20, R21, 0x400, RZ ;  /* 0x0000040015147810 */ /* 0x000fc80007ffe0ff */
[----:B------:R-:W-:-:S13]  /*1530*/  FSETP.GEU.AND P3, PT, R22, -126, PT ;  /* 0xc2fc00001600780b */ /* 0x000fda0003f6e000 */
[----:B------:R-:W-:-:S04]  /*1540*/  @!P3 FMUL R22, R22, 0.5 ;  /* 0x3f0000001616b820 */ /* 0x000fc80000400000 */
[----:B------:R-:W0:Y:S02]  /*1550*/  MUFU.EX2 R24, R22 ;  /* 0x0000001600187308 */ /* 0x000e240000000800 */
[----:B0-----:R-:W-:Y:S01]  /*1560*/  @!P3 FMUL R24, R24, R24 ;  /* 0x000000181818b220 */ /* 0x001fe20000400000 */
[----:B------:R-:W-:Y:S02]  /*1570*/  ISETP.LT.AND P3, PT, R20, c[0x0][0x178], !P0 ;  /* 0x00005e0014007a0c */ /* 0x000fe40004761270 */
[----:B------:R-:W-:-:S11]  /*1580*/  PRMT R20, RZ, 0x7610, R20 ;  /* 0x00007610ff147816 */ /* 0x000fd60000000014 */
[----:B------:R0:W2:Y:S01]  /*1590*/  @P3 LDG.E.EL.U16 R20, [R10.64] ;  /* 0x000000040a143981 */ /* 0x0000a2000c2e1500 */
[----:B------:R-:W-:Y:S01]  /*15a0*/  @P1 FADD R13, R24, R13 ;  /* 0x0000000d180d1221 */ /* 0x000fe20000000000 */
[----:B0-----:R-:W-:-:S05]  /*15b0*/  IADD3 R10, R18, 0x600, RZ ;  /* 0x00000600120a7810 */ /* 0x001fca0007ffe0ff */
[----:B------:R-:W-:Y:S01]  /*15c0*/  IMAD.WIDE R10, R10, R19, c[0x0][0x168] ;  /* 0x00005a000a0a7625 */ /* 0x000fe200078e0213 */
[----:B--2---:R-:W-:-:S05]  /*15d0*/  SEL R20, R20, RZ, P3 ;  /* 0x000000ff14147207 */ /* 0x004fca0001800000 */
[----:B------:R-:W-:-:S04]  /*15e0*/  IMAD.U32 R20, R20, 0x10000, RZ ;  /* 0x0001000014147824 */ /* 0x000fc800078e00ff */
[----:B------:R-:W-:-:S04]  /*15f0*/  FADD R20, -R7, R20 ;  /* 0x0000001407147221 */ /* 0x000fc80000000100 */
        /* <DEDUP_REMOVED lines=9> */
[----:B------:R-:W-:Y:S02]  /*1690*/  @P3 FADD R16, R23, R16 ;  /* 0x0000001017103221 */ /* 0x000fe40000000000 */
[----:B0-----:R-:W-:Y:S01]  /*16a0*/  IMAD.WIDE R10, R18, R19, c[0x0][0x168] ;  /* 0x00005a00120a7625 */ /* 0x001fe200078e0213 */
        /* <DEDUP_REMOVED lines=9> */
[----:B------:R-:W-:-:S13]  /*1740*/  ISETP.LT.AND P3, PT, R21, c[0x0][0x178], !P0 ;  /* 0x00005e0015007a0c */ /* 0x000fda0004761270 */
        /* <DEDUP_REMOVED lines=11> */
[----:B------:R-:W-:-:S03]  /*1800*/  ISETP.GE.AND P1, PT, R15, c[0x0][0x178], PT ;  /* 0x00005e000f007a0c */ /* 0x000fc60003f26270 */
[----:B------:R-:W-:-:S10]  /*1810*/  @P3 FADD R14, R19, R14 ;  /* 0x0000000e130e3221 */ /* 0x000fd40000000000 */
[----:B------:R-:W-:Y:S05]  /*1820*/  @!P1 BRA `(.L_x_5) ;  /* 0xfffffc0000009947 */ /* 0x000fea000383ffff */
.L_x_4:
[----:B0-----:R-:W-:Y:S01]  /*1830*/  FADD R13, R14, R13 ;  /* 0x0000000d0e0d7221 */ /* 0x001fe20000000000 */
[----:B------:R-:W-:Y:S01]  /*1840*/  BAR.SYNC.DEFER_BLOCKING 0x0 ;  /* 0x0000000000007b1d */ /* 0x000fe20000010000 */
[C---:B------:R-:W-:Y:S02]  /*1850*/  LOP3.LUT P4, RZ, R2.reuse, 0x1f, RZ, 0xc0, !PT ;  /* 0x0000001f02ff7812 */ /* 0x040fe4000788c0ff */
[----:B------:R-:W-:Y:S01]  /*1860*/  FADD R16, R13, R16 ;  /* 0x000000100d107221 */ /* 0x000fe20000000000 */
[----:B------:R-:W-:Y:S02]  /*1870*/  ISETP.GE.AND P3, PT, R2, 0x10, PT ;  /* 0x000000100200780c */ /* 0x000fe40003f66270 */
[----:B------:R-:W-:Y:S01]  /*1880*/  ISETP.NE.AND P1, PT, R12, RZ, PT ;  /* 0x000000ff0c00720c */ /* 0x000fe20003f25270 */
[----:B------:R-:W-:-:S05]  /*1890*/  FADD R16, R16, R17 ;  /* 0x0000001110107221 */ /* 0x000fca0000000000 */
[----:B------:R-:W0:Y:S02]  /*18a0*/  SHFL.BFLY PT, R11, R16, 0x10, 0x1f ;  /* 0x0e001f00100b7f89 */ /* 0x000e2400000e0000 */
[----:B0-----:R-:W-:-:S05]  /*18b0*/  FADD R11, R16, R11 ;  /* 0x0000000b100b7221 */ /* 0x001fca0000000000 */
        /* <DEDUP_REMOVED lines=8> */
[----:B------:R0:W-:Y:S04]  /*1940*/  @!P4 STS [R4], R15 ;  /* 0x0000000f0400c388 */ /* 0x0001e80000000800 */
[----:B------:R-:W-:Y:S01]  /*1950*/  BAR.SYNC.DEFER_BLOCKING 0x0 ;  /* 0x0000000000007b1d */ /* 0x000fe20000010000 */
[----:B0-----:R-:W-:-:S05]  /*1960*/  CS2R R14, SRZ ;  /* 0x00000000000e7805 */ /* 0x001fca000001ff00 */
[----:B------:R-:W0:Y:S04]  /*1970*/  @!P3 LDS R17, [R2.X4] ;  /* 0x000000000211b984 */ /* 0x000e280000004800 */
[----:B0-----:R-:W0:Y:S02]  /*1980*/  SHFL.BFLY PT, R16, R17, 0x8, 0x1f ;  /* 0x0d001f0011107f89 */ /* 0x001e2400000e0000 */
[----:B0-----:R-:W-:-:S05]  /*1990*/  FADD R16, R17, R16 ;  /* 0x0000001011107221 */ /* 0x001fca0000000000 */
[----:B------:R-:W0:Y:S02]  /*19a0*/  SHFL.BFLY PT, R11, R16, 0x4, 0x1f ;  /* 0x0c801f00100b7f89 */ /* 0x000e2400000e0000 */
[----:B0-----:R-:W-:-:S05]  /*19b0*/  FADD R11, R16, R11 ;  /* 0x0000000b100b7221 */ /* 0x001fca0000000000 */
[----:B------:R-:W0:Y:S02]  /*19c0*/  SHFL.BFLY PT, R10, R11, 0x2, 0x1f ;  /* 0x0c401f000b0a7f89 */ /* 0x000e2400000e0000 */
[----:B0-----:R-:W-:-:S05]  /*19d0*/  FADD R10, R11, R10 ;  /* 0x0000000a0b0a7221 */ /* 0x001fca0000000000 */
[----:B------:R-:W0:Y:S02]  /*19e0*/  SHFL.BFLY PT, R13, R10, 0x1, 0x1f ;  /* 0x0c201f000a0d7f89 */ /* 0x000e2400000e0000 */
[----:B0-----:R-:W-:Y:S02]  /*19f0*/  FADD R19, R10, R13 ;  /* 0x0000000d0a137221 */ /* 0x001fe40000000000 */
[----:B------:R-:W-:-:S03]  /*1a00*/  IMAD.MOV.U32 R13, RZ, RZ, RZ ;  /* 0x000000ffff0d7224 */ /* 0x000fc600078e00ff */
[----:B------:R0:W-:Y:S04]  /*1a10*/  @P1 STS [R2.X4], R19 ;  /* 0x0000001302001388 */ /* 0x0001e80000004800 */
[----:B------:R-:W-:Y:S06]  /*1a20*/  BAR.SYNC.DEFER_BLOCKING 0x0 ;  /* 0x0000000000007b1d */ /* 0x000fec0000010000 */
[----:B------:R-:W-:Y:S05]  /*1a30*/  @!P2 BRA `(.L_x_6) ;  /* 0x000005600000a947 */ /* 0x000fea0003800000 */
[----:B0-----:R-:W0:Y:S01]  /*1a40*/  LDS R16, [RZ] ;  /* 0x00000000ff107984 */ /* 0x001e220000000800 */
[----:B------:R-:W-:Y:S01]  /*1a50*/  IMAD.MOV.U32 R17, RZ, RZ, RZ ;  /* 0x000000ffff117224 */ /* 0x000fe200078e00ff */
[----:B------:R-:W-:Y:S01]  /*1a60*/  CS2R R14, SRZ ;  /* 0x00000000000e7805 */ /* 0x000fe2000001ff00 */
[----:B------:R-:W-:-:S02]  /*1a70*/  IMAD.MOV.U32 R5, RZ, RZ, RZ ;  /* 0x000000ffff057224 */ /* 0x000fc400078e00ff */
[----:B------:R-:W-:Y:S01]  /*1a80*/  IMAD.MOV.U32 R13, RZ, RZ, RZ ;  /* 0x000000ffff0d7224 */ /* 0x000fe200078e00ff */
[C---:B0-----:R-:W-:Y:S02]  /*1a90*/  FSETP.GT.AND P1, PT, |R16|.reuse, 8.50705917302346158658e+37, PT ;  /* 0x7e8000001000780b */ /* 0x041fe40003f24200 */
[----:B------:R-:W-:-:S11]  /*1aa0*/  FSETP.GEU.AND P2, PT, |R16|, 1.175494350822287508e-38, PT ;  /* 0x008000001000780b */ /* 0x000fd60003f4e200 */
[----:B------:R-:W-:-:S04]  /*1ab0*/  @P1 FMUL R16, R16, 0.25 ;  /* 0x3e80000010101820 */ /* 0x000fc80000400000 */
[----:B------:R-:W-:-:S06]  /*1ac0*/  @!P2 FMUL R16, R16, 16777216 ;  /* 0x4b8000001010a820 */ /* 0x000fcc0000400000 */
[----:B------:R-:W0:Y:S02]  /*1ad0*/  MUFU.RCP R16, R16 ;  /* 0x0000001000107308 */ /* 0x000e240000001000 */
.L_x_7:
[--C-:B------:R-:W-:Y:S01]  /*1ae0*/  IMAD.IADD R22, R3, 0x1, R17.reuse ;  /* 0x0000000103167824 */ /* 0x100fe200078e0211 */
[----:B------:R-:W-:Y:S01]  /*1af0*/  PRMT R20, RZ, 0x7610, R20 ;  /* 0x00007610ff147816 */ /* 0x000fe20000000014 */
[----:B------:R-:W-:Y:S02]  /*1b00*/  IMAD.IADD R18, R8, 0x1, R17 ;  /* 0x0000000108127824 */ /* 0x000fe400078e0211 */
[----:B------:R-:W-:Y:S01]  /*1b10*/  IMAD.MOV.U32 R19, RZ, RZ, 0x2 ;  /* 0x00000002ff137424 */ /* 0x000fe200078e00ff */
[----:B------:R-:W-:-:S04]  /*1b20*/  IADD3 R10, R22, 0x200, RZ ;  /* 0x00000200160a7810 */ /* 0x000fc80007ffe0ff */
[----:B------:R-:W-:Y:S02]  /*1b30*/  ISETP.LT.AND P3, PT, R10, c[0x0][0x178], !P0 ;  /* 0x00005e000a007a0c */ /* 0x000fe40004761270 */
[----:B------:R-:W-:-:S05]  /*1b40*/  IADD3 R10, R18, 0x200, RZ ;  /* 0x00000200120a7810 */ /* 0x000fca0007ffe0ff */
[----:B------:R-:W-:-:S06]  /*1b50*/  IMAD.WIDE R10, R10, R19, c[0x0][0x168] ;  /* 0x00005a000a0a7625 */ /* 0x000fcc00078e0213 */
[----:B------:R2:W3:Y:S01]  /*1b60*/  @P3 LDG.E.EF.U16 R20, [R10.64] ;  /* 0x000000040a143981 */ /* 0x0004e2000c0e1500 */
[----:B------:R-:W-:Y:S02]  /*1b70*/  IADD3 R23, R22, 0x400, RZ ;  /* 0x0000040016177810 */ /* 0x000fe40007ffe0ff */
[----:B------:R-:W-:Y:S02]  /*1b80*/  IADD3 R24, R18, 0x400, RZ ;  /* 0x0000040012187810 */ /* 0x000fe40007ffe0ff */
[----:B------:R-:W-:-:S03]  /*1b90*/  PRMT R25, RZ, 0x7610, R25 ;  /* 0x00007610ff197816 */ /* 0x000fc60000000019 */
[----:B--2---:R-:W-:Y:S01]  /*1ba0*/  IMAD.WIDE R10, R24, R19, c[0x0][0x168] ;  /* 0x00005a00180a7625 */ /* 0x004fe200078e0213 */
[----:B---3--:R-:W-:-:S05]  /*1bb0*/  SEL R20, R20, RZ, P3 ;  /* 0x000000ff14147207 */ /* 0x008fca0001800000 */
[----:B------:R-:W-:-:S04]  /*1bc0*/  IMAD.U32 R20, R20, 0x10000, RZ ;  /* 0x0001000014147824 */ /* 0x000fc800078e00ff */
[----:B-1----:R-:W-:-:S04]  /*1bd0*/  FADD R21, -R7, R20 ;  /* 0x0000001407157221 */ /* 0x002fc80000000100 */
[----:B------:R-:W-:-:S05]  /*1be0*/  FMUL R26, R21, 1.4426950216293334961 ;  /* 0x3fb8aa3b151a7820 */ /* 0x000fca0000400000 */
[----:B------:R-:W-:-:S13]  /*1bf0*/  FSETP.GEU.AND P4, PT, R26, -126, PT ;  /* 0xc2fc00001a00780b */ /* 0x000fda0003f8e000 */
[----:B------:R-:W-:-:S04]  /*1c00*/  @!P4 FMUL R26, R26, 0.5 ;  /* 0x3f0000001a1ac820 */ /* 0x000fc80000400000 */
[----:B------:R-:W1:Y:S02]  /*1c10*/  MUFU.EX2 R21, R26 ;  /* 0x0000001a00157308 */ /* 0x000e640000000800 */
[----:B-1----:R-:W-:Y:S01]  /*1c20*/  @!P4 FMUL R21, R21, R21 ;  /* 0x000000151515c220 */ /* 0x002fe20000400000 */
[----:B------:R-:W-:-:S13]  /*1c30*/  ISETP.LT.AND P4, PT, R23, c[0x0][0x178], !P0 ;  /* 0x00005e0017007a0c */ /* 0x000fda0004781270 */
[----:B------:R1:W2:Y:S01]  /*1c40*/  @P4 LDG.E.EF.U16 R25, [R10.64] ;  /* 0x000000040a194981 */ /* 0x0002a2000c0e1500 */
[----:B------:R-:W-:Y:S01]  /*1c50*/  @P1 FMUL R21, R21, 0.25 ;  /* 0x3e80000015151820 */ /* 0x000fe20000400000 */
[----:B------:R-:W-:Y:S02]  /*1c60*/  IADD3 R26, R18, 0x600, RZ ;  /* 0x00000600121a7810 */ /* 0x000fe40007ffe0ff */
[----:B------:R-:W-:Y:S01]  /*1c70*/  PRMT R27, RZ, 0x7610, R27 ;  /* 0x00007610ff1b7816 */ /* 0x000fe2000000001b */
[----:B------:R-:W-:-:S04]  /*1c80*/  @!P2 FMUL R21, R21, 16777216 ;  /* 0x4b8000001515a820 */ /* 0x000fc80000400000 */
[----:B0-----:R-:W-:Y:S02]  /*1c90*/  FMUL R21, R16, R21 ;  /* 0x0000001510157220 */ /* 0x001fe40000400000 */
[----:B-1----:R-:W-:-:S04]  /*1ca0*/  IMAD.WIDE R10, R26, R19, c[0x0][0x168] ;  /* 0x00005a001a0a7625 */ /* 0x002fc800078e0213 */
[----:B------:R-:W-:Y:S01]  /*1cb0*/  @P3 FFMA R14, R20, R21, R14 ;  /* 0x00000015140e3223 */ /* 0x000fe2000000000e */
[C---:B------:R-:W-:Y:S02]  /*1cc0*/  ISETP.LT.AND P3, PT, R22.reuse, c[0x0][0x178], !P0 ;  /* 0x00005e0016007a0c */ /* 0x040fe40004761270 */
[----:B------:R-:W-:Y:S02]  /*1cd0*/  PRMT R20, RZ, 0x7610, R20 ;  /* 0x00007610ff147816 */ /* 0x000fe40000000014 */
[----:B--2---:R-:W-:Y:S02]  /*1ce0*/  SEL R24, R25, RZ, P4 ;  /* 0x000000ff19187207 */ /* 0x004fe40002000000 */
[----:B------:R-:W-:-:S03]  /*1cf0*/  IADD3 R25, R22, 0x600, RZ ;  /* 0x0000060016197810 */ /* 0x000fc60007ffe0ff */
[----:B------:R-:W-:-:S04]  /*1d00*/  IMAD.U32 R24, R24, 0x10000, RZ ;  /* 0x0001000018187824 */ /* 0x000fc800078e00ff */
[----:B------:R-:W-:-:S04]  /*1d10*/  FADD R23, -R7, R24 ;  /* 0x0000001807177221 */ /* 0x000fc80000000100 */
[----:B------:R-:W-:-:S05]  /*1d20*/  FMUL R28, R23, 1.4426950216293334961 ;  /* 0x3fb8aa3b171c7820 */ /* 0x000fca0000400000 */
[----:B------:R-:W-:-:S13]  /*1d30*/  FSETP.GEU.AND P5, PT, R28, -126, PT ;  /* 0xc2fc00001c00780b */ /* 0x000fda0003fae000 */
[----:B------:R-:W-:-:S04]  /*1d40*/  @!P5 FMUL R28, R28, 0.5 ;  /* 0x3f0000001c1cd820 */ /* 0x000fc80000400000 */
[----:B------:R-:W0:Y:S02]  /*1d50*/  MUFU.EX2 R23, R28 ;  /* 0x0000001c00177308 */ /* 0x000e240000000800 */
[----:B0-----:R-:W-:Y:S01]  /*1d60*/  @!P5 FMUL R23, R23, R23 ;  /* 0x000000171717d220 */ /* 0x001fe20000400000 */
[----:B------:R-:W-:-:S13]  /*1d70*/  ISETP.LT.AND P5, PT, R25, c[0x0][0x178], !P0 ;  /* 0x00005e0019007a0c */ /* 0x000fda00047a1270 */
[----:B------:R0:W2:Y:S01]  /*1d80*/  @P5 LDG.E.EF.U16 R27, [R10.64] ;  /* 0x000000040a1b5981 */ /* 0x0000a2000c0e1500 */
[----:B------:R-:W-:-:S04]  /*1d90*/  @P1 FMUL R23, R23, 0.25 ;  /* 0x3e80000017171820 */ /* 0x000fc80000400000 */
[----:B------:R-:W-:-:S04]  /*1da0*/  @!P2 FMUL R23, R23, 16777216 ;  /* 0x4b8000001717a820 */ /* 0x000fc80000400000 */
[----:B------:R-:W-:Y:S02]  /*1db0*/  FMUL R23, R16, R23 ;  /* 0x0000001710177220 */ /* 0x000fe40000400000 */
[----:B0-----:R-:W-:-:S04]  /*1dc0*/  IMAD.WIDE R10, R18, R19, c[0x0][0x168] ;  /* 0x00005a00120a7625 */ /* 0x001fc800078e0213 */
[----:B------:R-:W-:Y:S01]  /*1dd0*/  @P4 FFMA R13, R24, R23, R13 ;  /* 0x00000017180d4223 */ /* 0x000fe2000000000d */
[----:B------:R-:W3:Y:S01]  /*1de0*/  @P3 LDG.E.EF.U16 R20, [R10.64] ;  /* 0x000000040a143981 */ /* 0x000ee2000c0e1500 */
[----:B------:R-:W-:Y:S02]  /*1df0*/  IADD3 R17, R17, 0x800, RZ ;  /* 0x0000080011117810 */ /* 0x000fe40007ffe0ff */
[----:B--2---:R-:W-:-:S05]  /*1e00*/  SEL R26, R27, RZ, P5 ;  /* 0x000000ff1b1a7207 */ /* 0x004fca0002800000 */
[----:B------:R-:W-:-:S04]  /*1e10*/  IMAD.U32 R26, R26, 0x10000, RZ ;  /* 0x000100001a1a7824 */ /* 0x000fc800078e00ff */
[----:B------:R-:W-:-:S04]  /*1e20*/  FADD R25, -R7, R26 ;  /* 0x0000001a07197221 */ /* 0x000fc80000000100 */
[----:B------:R-:W-:Y:S01]  /*1e30*/  FMUL R27, R25, 1.4426950216293334961 ;  /* 0x3fb8aa3b191b7820 */ /* 0x000fe20000400000 */
[----:B---3--:R-:W-:-:S04]  /*1e40*/  SEL R18, R20, RZ, P3 ;  /* 0x000000ff14127207 */ /* 0x008fc80001800000 */
[----:B------:R-:W-:Y:S01]  /*1e50*/  FSETP.GEU.AND P6, PT, R27, -126, PT ;  /* 0xc2fc00001b00780b */ /* 0x000fe20003fce000 */
[----:B------:R-:W-:-:S04]  /*1e60*/  IMAD.U32 R18, R18, 0x10000, RZ ;  /* 0x0001000012127824 */ /* 0x000fc800078e00ff */
[----:B------:R-:W-:-:S04]  /*1e70*/  FADD R19, -R7, R18 ;  /* 0x0000001207137221 */ /* 0x000fc80000000100 */
[----:B------:R-:W-:-:S04]  /*1e80*/  FMUL R19, R19, 1.4426950216293334961 ;  /* 0x3fb8aa3b13137820 */ /* 0x000fc80000400000 */
[----:B------:R-:W-:Y:S01]  /*1e90*/  @!P6 FMUL R27, R27, 0.5 ;  /* 0x3f0000001b1be820 */ /* 0x000fe20000400000 */
[----:B------:R-:W-:-:S03]  /*1ea0*/  FSETP.GEU.AND P4, PT, R19, -126, PT ;  /* 0xc2fc00001300780b */ /* 0x000fc60003f8e000 */
[----:B------:R-:W0:Y:S10]  /*1eb0*/  MUFU.EX2 R25, R27 ;  /* 0x0000001b00197308 */ /* 0x000e340000000800 */
[----:B------:R-:W-:-:S04]  /*1ec0*/  @!P4 FMUL R19, R19, 0.5 ;  /* 0x3f0000001313c820 */ /* 0x000fc80000400000 */
[----:B------:R-:W1:Y:S01]  /*1ed0*/  MUFU.EX2 R21, R19 ;  /* 0x0000001300157308 */ /* 0x000e620000000800 */
[----:B0-----:R-:W-:Y:S02]  /*1ee0*/  @!P6 FMUL R25, R25, R25 ;  /* 0x000000191919e220 */ /* 0x001fe40000400000 */
[----:B-1----:R-:W-:-:S04]  /*1ef0*/  @!P4 FMUL R21, R21, R21 ;  /* 0x000000151515c220 */ /* 0x002fc80000400000 */
[----:B------:R-:W-:-:S04]  /*1f00*/  @P1 FMUL R21, R21, 0.25 ;  /* 0x3e80000015151820 */ /* 0x000fc80000400000 */
[----:B------:R-:W-:-:S04]  /*1f10*/  @!P2 FMUL R21, R21, 16777216 ;  /* 0x4b8000001515a820 */ /* 0x000fc80000400000 */
[----:B------:R-:W-:-:S04]  /*1f20*/  FMUL R21, R16, R21 ;  /* 0x0000001510157220 */ /* 0x000fc80000400000 */
[----:B------:R-:W-:Y:S01]  /*1f30*/  @P3 FFMA R5, R18, R21, R5 ;  /* 0x0000001512053223 */ /* 0x000fe20000000005 */
[----:B------:R-:W-:Y:S01]  /*1f40*/  ISETP.GE.AND P3, PT, R17, c[0x0][0x178], PT ;  /* 0x00005e0011007a0c */ /* 0x000fe20003f66270 */
[----:B------:R-:W-:-:S04]  /*1f50*/  @P1 FMUL R25, R25, 0.25 ;  /* 0x3e80000019191820 */ /* 0x000fc80000400000 */
[----:B------:R-:W-:-:S04]  /*1f60*/  @!P2 FMUL R25, R25, 16777216 ;  /* 0x4b8000001919a820 */ /* 0x000fc80000400000 */
[----:B------:R-:W-:-:S04]  /*1f70*/  FMUL R25, R16, R25 ;  /* 0x0000001910197220 */ /* 0x000fc80000400000 */
[----:B------:R-:W-:Y:S01]  /*1f80*/  @P5 FFMA R15, R26, R25, R15 ;  /* 0x000000191a0f5223 */ /* 0x000fe2000000000f */
[----:B------:R-:W-:Y:S05]  /*1f90*/  @!P3 BRA `(.L_x_7) ;  /* 0xfffffb400000b947 */ /* 0x000fea000383ffff */
.L_x_6:
[----:B0-----:R-:W-:Y:S01]  /*1fa0*/  FADD R14, R5, R14 ;  /* 0x0000000e050e7221 */ /* 0x001fe20000000000 */
[----:B------:R-:W-:Y:S01]  /*1fb0*/  BAR.SYNC.DEFER_BLOCKING 0x0 ;  /* 0x0000000000007b1d */ /* 0x000fe20000010000 */
[----:B------:R-:W-:Y:S02]  /*1fc0*/  LOP3.LUT P5, RZ, R2, 0x1f, RZ, 0xc0, !PT ;  /* 0x0000001f02ff7812 */ /* 0x000fe400078ac0ff */
[----:B------:R-:W-:Y:S01]  /*1fd0*/  FADD R14, R14, R13 ;  /* 0x0000000d0e0e7221 */ /* 0x000fe20000000000 */
[----:B------:R-:W-:Y:S02]  /*1fe0*/  ISETP.GE.AND P4, PT, R2, 0x10, PT ;  /* 0x000000100200780c */ /* 0x000fe40003f86270 */
[----:B------:R-:W-:Y:S01]  /*1ff0*/  ISETP.NE.AND P3, PT, R12, RZ, PT ;  /* 0x000000ff0c00720c */ /* 0x000fe20003f65270 */
[----:B------:R-:W-:Y:S01]  /*2000*/  FADD R14, R14, R15 ;  /* 0x0000000f0e0e7221 */ /* 0x000fe20000000000 */
[----:B------:R-:W-:-:S02]  /*2010*/  FSETP.GEU.AND P1, PT, R9, 1.175494350822287508e-38, PT ;  /* 0x008000000900780b */ /* 0x000fc40003f2e000 */
[----:B------:R-:W-:Y:S01]  /*2020*/  ISETP.EQ.AND P0, PT, R3, RZ, !P0 ;  /* 0x000000ff0300720c */ /* 0x000fe20004702270 */
[----:B------:R-:W-:Y:S01]  /*2030*/  IMAD.MOV.U32 R3, RZ, RZ, 0x4 ;  /* 0x00000004ff037424 */ /* 0x000fe200078e00ff */
[----:B------:R-:W0:Y:S09]  /*2040*/  SHFL.BFLY PT, R5, R14, 0x10, 0x1f ;  /* 0x0e001f000e057f89 */ /* 0x000e3200000e0000 */
[----:B------:R-:W-:-:S05]  /*2050*/  @!P1 FMUL R9, R9, 8388608 ;  /* 0x4b00000009099820 */ /* 0x000fca0000400000 */
[----:B------:R-:W-:Y:S01]  /*2060*/  ISETP.GE.U32.AND P2, PT, R9, 0x7f800000, PT ;  /* 0x7f8000000900780c */ /* 0x000fe20003f46070 */
[----:B0-----:R-:W-:-:S05]  /*2070*/  FADD R5, R14, R5 ;  /* 0x000000050e057221 */ /* 0x001fca0000000000 */
[----:B------:R-:W0:Y:S02]  /*2080*/  SHFL.BFLY PT, R8, R5, 0x8, 0x1f ;  /* 0x0d001f0005087f89 */ /* 0x000e2400000e0000 */
[----:B0-----:R-:W-:-:S05]  /*2090*/  FADD R8, R5, R8 ;  /* 0x0000000805087221 */ /* 0x001fca0000000000 */
[----:B-1----:R-:W0:Y:S02]  /*20a0*/  SHFL.BFLY PT, R7, R8, 0x4, 0x1f ;  /* 0x0c801f0008077f89 */ /* 0x002e2400000e0000 */
[----:B0-----:R-:W-:-:S05]  /*20b0*/  FADD R7, R8, R7 ;  /* 0x0000000708077221 */ /* 0x001fca0000000000 */
[----:B------:R-:W0:Y:S02]  /*20c0*/  SHFL.BFLY PT, R10, R7, 0x2, 0x1f ;  /* 0x0c401f00070a7f89 */ /* 0x000e2400000e0000 */
[----:B0-----:R-:W-:-:S05]  /*20d0*/  FADD R10, R7, R10 ;  /* 0x0000000a070a7221 */ /* 0x001fca0000000000 */
[----:B------:R-:W0:Y:S02]  /*20e0*/  SHFL.BFLY PT, R11, R10, 0x1, 0x1f ;  /* 0x0c201f000a0b7f89 */ /* 0x000e2400000e0000 */
[----:B0-----:R-:W-:Y:S01]  /*20f0*/  FADD R11, R10, R11 ;  /* 0x0000000b0a0b7221 */ /* 0x001fe20000000000 */
[----:B------:R-:W-:-:S04]  /*2100*/  IADD3 R10, R9, -0x3f2aaaab, RZ ;  /* 0xc0d55555090a7810 */ /* 0x000fc80007ffe0ff */
[----:B------:R0:W-:Y:S01]  /*2110*/  @!P5 STS [R4], R11 ;  /* 0x0000000b0400d388 */ /* 0x0001e20000000800 */
[----:B------:R-:W-:-:S03]  /*2120*/  LOP3.LUT R10, R10, 0xff800000, RZ, 0xc0, !PT ;  /* 0xff8000000a0a7812 */ /* 0x000fc600078ec0ff */
[----:B------:R-:W-:Y:S02]  /*2130*/  BAR.SYNC.DEFER_BLOCKING 0x0 ;  /* 0x0000000000007b1d */ /* 0x000fe40000010000 */
[----:B0-----:R-:W-:-:S04]  /*2140*/  IMAD.IADD R11, R9, 0x1, -R10 ;  /* 0x00000001090b7824 */ /* 0x001fc800078e0a0a */
[----:B------:R-:W0:Y:S01]  /*2150*/  I2F R10, R10 ;  /* 0x0000000a000a7306 */ /* 0x000e220000201400 */
[----:B------:R-:W-:Y:S01]  /*2160*/  FADD R11, R11, -1 ;  /* 0xbf8000000b0b7421 */ /* 0x000fe20000000000 */
[----:B------:R-:W1:Y:S04]  /*2170*/  @!P4 LDS R12, [R2.X4] ;  /* 0x00000000020cc984 */ /* 0x000e680000004800 */
[----:B-1----:R-:W1:Y:S02]  /*2180*/  SHFL.BFLY PT, R5, R12, 0x8, 0x1f ;  /* 0x0d001f000c057f89 */ /* 0x002e6400000e0000 */
[----:B-1----:R-:W-:Y:S02]  /*2190*/  FADD R5, R12, R5 ;  /* 0x000000050c057221 */ /* 0x002fe40000000000 */
[----:B------:R-:W-:-:S03]  /*21a0*/  IMAD.MOV.U32 R12, RZ, RZ, 0x3e055027 ;  /* 0x3e055027ff0c7424 */ /* 0x000fc600078e00ff */
[----:B------:R-:W1:Y:S01]  /*21b0*/  SHFL.BFLY PT, R8, R5, 0x4, 0x1f ;  /* 0x0c801f0005087f89 */ /* 0x000e6200000e0000 */
[----:B------:R-:W-:-:S04]  /*21c0*/  FFMA.FTZ R12, R11, -R12, 0.14084610342979431152 ;  /* 0x3e1039f60b0c7423 */ /* 0x000fc8000001080c */
[----:B------:R-:W-:-:S04]  /*21d0*/  FFMA.FTZ R12, R11, R12, -0.12148627638816833496 ;  /* 0xbdf8cdcc0b0c7423 */ /* 0x000fc8000001000c */
[----:B------:R-:W-:-:S04]  /*21e0*/  FFMA.FTZ R12, R11, R12, 0.13980610668659210205 ;  /* 0x3e0f29550b0c7423 */ /* 0x000fc8000001000c */
[----:B------:R-:W-:-:S04]  /*21f0*/  FFMA.FTZ R12, R11, R12, -0.16684235632419586182 ;  /* 0xbe2ad8b90b0c7423 */ /* 0x000fc8000001000c */
[----:B------:R-:W-:-:S04]  /*2200*/  FFMA.FTZ R12, R11, R12, 0.20012299716472625732 ;  /* 0x3e4ced0b0b0c7423 */ /* 0x000fc8000001000c */
[----:B------:R-:W-:Y:S02]  /*2210*/  FFMA.FTZ R12, R11, R12, -0.24999669194221496582 ;  /* 0xbe7fff220b0c7423 */ /* 0x000fe4000001000c */
[----:B-1----:R-:W-:Y:S02]  /*2220*/  FADD R8, R5, R8 ;  /* 0x0000000805087221 */ /* 0x002fe40000000000 */
[----:B------:R-:W-:-:S03]  /*2230*/  FFMA.FTZ R12, R11, R12, 0.33333182334899902344 ;  /* 0x3eaaaa780b0c7423 */ /* 0x000fc6000001000c */
[----:B------:R-:W1:Y:S01]  /*2240*/  SHFL.BFLY PT, R7, R8, 0x2, 0x1f ;  /* 0x0c401f0008077f89 */ /* 0x000e6200000e0000 */
[----:B------:R-:W-:-:S04]  /*2250*/  FFMA.FTZ R12, R11, R12, -0.5 ;  /* 0xbf0000000b0c7423 */ /* 0x000fc8000001000c */
[----:B------:R-:W-:-:S04]  /*2260*/  FMUL R12, R11, R12 ;  /* 0x0000000c0b0c7220 */ /* 0x000fc80000400000 */
[----:B------:R-:W-:Y:S02]  /*2270*/  FFMA.FTZ R12, R11, R12, R11 ;  /* 0x0000000c0b0c7223 */ /* 0x000fe4000001000b */
[----:B-1----:R-:W-:-:S05]  /*2280*/  FADD R7, R8, R7 ;  /* 0x0000000708077221 */ /* 0x002fca0000000000 */
[----:B------:R-:W1:Y:S02]  /*2290*/  SHFL.BFLY PT, R4, R7, 0x1, 0x1f ;  /* 0x0c201f0007047f89 */ /* 0x000e6400000e0000 */
[----:B-1----:R-:W-:Y:S01]  /*22a0*/  FADD R5, R7, R4 ;  /* 0x0000000407057221 */ /* 0x002fe20000000000 */
[----:B------:R-:W-:Y:S02]  /*22b0*/  FSEL R7, RZ, -23, P1 ;  /* 0xc1b80000ff077808 */ /* 0x000fe40000800000 */
[----:B------:R-:W-:Y:S02]  /*22c0*/  FSETP.NEU.AND P1, PT, R9, RZ, PT ;  /* 0x000000ff0900720b */ /* 0x000fe40003f2d000 */
[----:B------:R1:W-:Y:S01]  /*22d0*/  @P3 STS [R2.X4], R5 ;  /* 0x0000000502003388 */ /* 0x0003e20000004800 */
[----:B0-----:R-:W-:-:S03]  /*22e0*/  FFMA.FTZ R7, R10, 1.1920928955078125e-07, R7 ;  /* 0x340000000a077823 */ /* 0x001fc60000010007 */
[----:B------:R-:W-:Y:S01]  /*22f0*/  BAR.SYNC.DEFER_BLOCKING 0x0 ;  /* 0x0000000000007b1d */ /* 0x000fe20000010000 */
[----:B------:R-:W-:Y:S02]  /*2300*/  FFMA.FTZ R7, R7, 0.69314718246459960938, R12 ;  /* 0x3f31721807077823 */ /* 0x000fe4000001000c */
[----:B-1----:R-:W-:-:S04]  /*2310*/  @P2 IMAD.MOV.U32 R2, RZ, RZ, 0x7f800000 ;  /* 0x7f800000ff022424 */ /* 0x002fc800078e00ff */
[----:B------:R-:W-:Y:S02]  /*2320*/  @P2 FFMA.FTZ R7, R9, R2, +INF ;  /* 0x7f80000009072423 */ /* 0x000fe40000010002 */
[----:B------:R-:W-:-:S03]  /*2330*/  IMAD.WIDE R2, R0, R3, c[0x0][0x160] ;  /* 0x0000580000027625 */ /* 0x000fc600078e0203 */
[----:B------:R-:W-:-:S05]  /*2340*/  FSEL R7, R7, -INF , P1 ;  /* 0xff80000007077808 */ /* 0x000fca0000800000 */
[----:B------:R-:W-:Y:S01]  /*2350*/  FADD R7, R6, R7 ;  /* 0x0000000706077221 */ /* 0x000fe20000000000 */
[----:B------:R-:W0:Y:S03]  /*2360*/  LDS R4, [RZ] ;  /* 0x00000000ff047984 */ /* 0x000e260000000800 */
[----:B0-----:R-:W-:Y:S01]  /*2370*/  FADD R7, -R4, R7 ;  /* 0x0000000704077221 */ /* 0x001fe20000000100 */
[----:B------:R-:W-:Y:S06]  /*2380*/  BAR.SYNC.DEFER_BLOCKING 0x0 ;  /* 0x0000000000007b1d */ /* 0x000fec0000010000 */
[----:B------:R-:W-:Y:S05]  /*2390*/  @!P0 EXIT ;  /* 0x000000000000894d */ /* 0x000fea0003800000 */
[----:B------:R-:W-:Y:S01]  /*23a0*/  STG.E [R2.64], R7 ;  /* 0x0000000702007986 */ /* 0x000fe2000c101904 */
[----:B------:R-:W-:Y:S05]  /*23b0*/  EXIT ;  /* 0x000000000000794d */ /* 0x000fea0003800000 */
.L_x_8:
[----:B------:R-:W-:-:S00]  /*23c0*/  BRA `(.L_x_8) ;  /* 0xfffffff000007947 */ /* 0x000fc0000383ffff */
[----:B------:R-:W-:-:S00]  /*23d0*/  NOP ;  /* 0x0000000000007918 */ /* 0x000fc00000000000 */
        /* <DEDUP_REMOVED lines=10> */
.L_x_9:


//--------------------- .nv.global.init           --------------------------
	.section	.nv.global.init,"aw",@progbits
.nv.global.init:
	.type		_$_str,@object
	.size		_$_str,(.L_0 - _$_str)
_$_str:
        /*0000*/ 	.byte	0x5f, 0x5f, 0x43, 0x55, 0x44, 0x41, 0x5f, 0x46, 0x54, 0x5a, 0x00
.L_0:


//--------------------- .nv.shared.triton_red_fused__softmax__to_copy_logsumexp_mul_sub_sum_0 --------------------------
	.section	.nv.shared.triton_red_fused__softmax__to_copy_logsumexp_mul_sub_sum_0,"aw",@nobits
	.sectionflags	@""
	.align	16
